	.target	sm_100a

	.elftype	@"ET_EXEC"


//--------------------- .note.nv.tkinfo           --------------------------
	.section	.note.nv.tkinfo,"",@"SHT_NOTE"
	.sectionflags	@"SHF_NOTE_NV_TKINFO"
	.tkinfo
        /*0018*/ 	.word	0x00000081
        /*0030*/ 	.string	""
        /*0030*/ 	.string	"ptxas-blackwell"
        /*0030*/ 	.string	"Cuda compilation tools, release 12.9, V12.9.86"
        /*0030*/ 	.string	"Build cuda_12.9.r12.9/compiler.36037853_0"
        /*0030*/ 	.string	"-v  -suppress-debug-info  -lineinfo  -arch sm_100a "



//--------------------- .note.nv.cuver            --------------------------
	.section	.note.nv.cuver,"",@"SHT_NOTE"
	.sectionflags	@"SHF_NOTE_NV_CUVER"
        /*0018*/ 	.short	0x0001
        /*001a*/ 	.short	0x0064
        /*001c*/ 	.short	0x0001
        /*001e*/ 	.short	0x0000
        /*0020*/ 	.short	0x0001
        /*0022*/ 	.short	0x0000


//--------------------- .nv.info                  --------------------------
	.section	.nv.info,"",@"SHT_CUDA_INFO"
	.align	4


	//----- nvinfo : EIATTR_REGCOUNT
	.align		4
        /*0000*/ 	.byte	0x04, 0x2f
        /*0002*/ 	.short	(.L_4 - .L_3)
	.align		4
.L_3:
        /*0004*/ 	.word	index@(gluon_tcgen05)
        /*0008*/ 	.word	0x00000027


	//----- nvinfo : EIATTR_FRAME_SIZE
	.align		4
.L_4:
        /*000c*/ 	.byte	0x04, 0x11
        /*000e*/ 	.short	(.L_6 - .L_5)
	.align		4
.L_5:
        /*0010*/ 	.word	index@($__internal_2_$__cuda_sm10x_tcgen05_guardrail_trap_unallocated_columns_being_dealloced)
        /*0014*/ 	.word	0x00000000


	//----- nvinfo : EIATTR_FRAME_SIZE
	.align		4
.L_6:
        /*0018*/ 	.byte	0x04, 0x11
        /*001a*/ 	.short	(.L_8 - .L_7)
	.align		4
.L_7:
        /*001c*/ 	.word	index@($__internal_1_$__cuda_sm10x_tcgen05_guardrail_trap_phase_invalid_during_alloc)
        /*0020*/ 	.word	0x00000000


	//----- nvinfo : EIATTR_FRAME_SIZE
	.align		4
.L_8:
        /*0024*/ 	.byte	0x04, 0x11
        /*0026*/ 	.short	(.L_10 - .L_9)
	.align		4
.L_9:
        /*0028*/ 	.word	index@($__internal_0_$__cuda_sm10x_tcgen05_guardrail_trap_col_being_dealloced_not_returned_by_alloc)
        /*002c*/ 	.word	0x00000000


	//----- nvinfo : EIATTR_FRAME_SIZE
	.align		4
.L_10:
        /*0030*/ 	.byte	0x04, 0x11
        /*0032*/ 	.short	(.L_12 - .L_11)
	.align		4
.L_11:
        /*0034*/ 	.word	index@(gluon_tcgen05)
        /*0038*/ 	.word	0x00000000


	//----- nvinfo : EIATTR_MIN_STACK_SIZE
	.align		4
.L_12:
        /*003c*/ 	.byte	0x04, 0x12
        /*003e*/ 	.short	(.L_14 - .L_13)
	.align		4
.L_13:
        /*0040*/ 	.word	index@(gluon_tcgen05)
        /*0044*/ 	.word	0x00000000
.L_14:


//--------------------- .nv.info.gluon_tcgen05    --------------------------
	.section	.nv.info.gluon_tcgen05,"",@"SHT_CUDA_INFO"
	.sectionflags	@""
	.align	4


	//----- nvinfo : EIATTR_CUDA_API_VERSION
	.align		4
        /*0000*/ 	.byte	0x04, 0x37
        /*0002*/ 	.short	(.L_16 - .L_15)
.L_15:
        /*0004*/ 	.word	0x00000081


	//----- nvinfo : EIATTR_KPARAM_INFO
	.align		4
.L_16:
        /*0008*/ 	.byte	0x04, 0x17
        /*000a*/ 	.short	(.L_18 - .L_17)
.L_17:
        /*000c*/ 	.word	0x00000000
        /*0010*/ 	.short	0x000a
        /*0012*/ 	.short	0x0048
        /*0014*/ 	.byte	0x00, 0xf4, 0x21, 0x00


	//----- nvinfo : EIATTR_KPARAM_INFO
	.align		4
.L_18:
        /*0018*/ 	.byte	0x04, 0x17
        /*001a*/ 	.short	(.L_20 - .L_19)
.L_19:
        /*001c*/ 	.word	0x00000000
        /*0020*/ 	.short	0x0009
        /*0022*/ 	.short	0x0040
        /*0024*/ 	.byte	0x00, 0xf4, 0x21, 0x00


	//----- nvinfo : EIATTR_KPARAM_INFO
	.align		4
.L_20:
        /*0028*/ 	.byte	0x04, 0x17
        /*002a*/ 	.short	(.L_22 - .L_21)
.L_21:
        /*002c*/ 	.word	0x00000000
        /*0030*/ 	.short	0x0008
        /*0032*/ 	.short	0x0038
        /*0034*/ 	.byte	0x00, 0xf0, 0x21, 0x00


	//----- nvinfo : EIATTR_KPARAM_INFO
	.align		4
.L_22:
        /*0038*/ 	.byte	0x04, 0x17
        /*003a*/ 	.short	(.L_24 - .L_23)
.L_23:
        /*003c*/ 	.word	0x00000000
        /*0040*/ 	.short	0x0007
        /*0042*/ 	.short	0x0030
        /*0044*/ 	.byte	0x00, 0xf0, 0x21, 0x00


	//----- nvinfo : EIATTR_KPARAM_INFO
	.align		4
.L_24:
        /*0048*/ 	.byte	0x04, 0x17
        /*004a*/ 	.short	(.L_26 - .L_25)
.L_25:
        /*004c*/ 	.word	0x00000000
        /*0050*/ 	.short	0x0006
        /*0052*/ 	.short	0x0028
        /*0054*/ 	.byte	0x00, 0xf0, 0x21, 0x00


	//----- nvinfo : EIATTR_KPARAM_INFO
	.align		4
.L_26:
        /*0058*/ 	.byte	0x04, 0x17
        /*005a*/ 	.short	(.L_28 - .L_27)
.L_27:
        /*005c*/ 	.word	0x00000000
        /*0060*/ 	.short	0x0005
        /*0062*/ 	.short	0x0020
        /*0064*/ 	.byte	0x00, 0xf0, 0x11, 0x00


	//----- nvinfo : EIATTR_KPARAM_INFO
	.align		4
.L_28:
        /*0068*/ 	.byte	0x04, 0x17
        /*006a*/ 	.short	(.L_30 - .L_29)
.L_29:
        /*006c*/ 	.word	0x00000000
        /*0070*/ 	.short	0x0004
        /*0072*/ 	.short	0x001c
        /*0074*/ 	.byte	0x00, 0xf0, 0x11, 0x00


	//----- nvinfo : EIATTR_KPARAM_INFO
	.align		4
.L_30:
        /*0078*/ 	.byte	0x04, 0x17
        /*007a*/ 	.short	(.L_32 - .L_31)
.L_31:
        /*007c*/ 	.word	0x00000000
        /*0080*/ 	.short	0x0003
        /*0082*/ 	.short	0x0018
        /*0084*/ 	.byte	0x00, 0xf0, 0x11, 0x00


	//----- nvinfo : EIATTR_KPARAM_INFO
	.align		4
.L_32:
        /*0088*/ 	.byte	0x04, 0x17
        /*008a*/ 	.short	(.L_34 - .L_33)
.L_33:
        /*008c*/ 	.word	0x00000000
        /*0090*/ 	.short	0x0002
        /*0092*/ 	.short	0x0010
        /*0094*/ 	.byte	0x00, 0xf4, 0x21, 0x00


	//----- nvinfo : EIATTR_KPARAM_INFO
	.align		4
.L_34:
        /*0098*/ 	.byte	0x04, 0x17
        /*009a*/ 	.short	(.L_36 - .L_35)
.L_35:
        /*009c*/ 	.word	0x00000000
        /*00a0*/ 	.short	0x0001
        /*00a2*/ 	.short	0x0008
        /*00a4*/ 	.byte	0x00, 0xf4, 0x21, 0x00


	//----- nvinfo : EIATTR_KPARAM_INFO
	.align		4
.L_36:
        /*00a8*/ 	.byte	0x04, 0x17
        /*00aa*/ 	.short	(.L_38 - .L_37)
.L_37:
        /*00ac*/ 	.word	0x00000000
        /*00b0*/ 	.short	0x0000
        /*00b2*/ 	.short	0x0000
        /*00b4*/ 	.byte	0x00, 0xf4, 0x21, 0x00


	//----- nvinfo : EIATTR_AT_ENTRY_FRAGMENTS
	.align		4
.L_38:
        /*00b8*/ 	.byte	0x04, 0x4f
        /*00ba*/ 	.short	(.L_40 - .L_39)


	//   ....[0]....
.L_39:
        /*00bc*/ 	.word	0x00000004


	//----- nvinfo : EIATTR_RESERVED_SMEM_USED
	.align		4
.L_40:
        /*00c0*/ 	.byte	0x01, 0x41
	.zero		2


	//----- nvinfo : EIATTR_SPARSE_MMA_MASK
	.align		4
        /*00c4*/ 	.byte	0x03, 0x50
        /*00c6*/ 	.short	0x0000


	//----- nvinfo : EIATTR_TCGEN05_1CTA_USED
	.align		4
        /*00c8*/ 	.byte	0x01, 0x51
	.zero		2


	//----- nvinfo : EIATTR_MAXREG_COUNT
	.align		4
        /*00cc*/ 	.byte	0x03, 0x1b
        /*00ce*/ 	.short	0x00ff


	//----- nvinfo : EIATTR_NUM_BARRIERS
	.align		4
        /*00d0*/ 	.byte	0x02, 0x4c
        /*00d2*/ 	.byte	0x01
	.zero		1


	//----- nvinfo : EIATTR_INT_WARP_WIDE_INSTR_OFFSETS
	.align		4
        /*00d4*/ 	.byte	0x04, 0x31
        /*00d6*/ 	.short	(.L_42 - .L_41)


	//   ....[0]....
.L_41:
        /*00d8*/ 	.word	0x00001750


	//   ....[1]....
        /*00dc*/ 	.word	0x00001770


	//   ....[2]....
        /*00e0*/ 	.word	0x000017f0


	//   ....[3]....
        /*00e4*/ 	.word	0x00001ac0


	//   ....[4]....
        /*00e8*/ 	.word	0x00001ad0


	//   ....[5]....
        /*00ec*/ 	.word	0x00001ae0


	//   ....[6]....
        /*00f0*/ 	.word	0x00001af0


	//   ....[7]....
        /*00f4*/ 	.word	0x00001e10


	//   ....[8]....
        /*00f8*/ 	.word	0x00001e20


	//   ....[9]....
        /*00fc*/ 	.word	0x00001f90


	//   ....[10]....
        /*0100*/ 	.word	0x00001fe0


	//   ....[11]....
        /*0104*/ 	.word	0x00001ff0


	//   ....[12]....
        /*0108*/ 	.word	0x00002020


	//   ....[13]....
        /*010c*/ 	.word	0x00002310


	//   ....[14]....
        /*0110*/ 	.word	0x00002320


	//   ....[15]....
        /*0114*/ 	.word	0x00002660


	//   ....[16]....
        /*0118*/ 	.word	0x00002670


	//   ....[17]....
        /*011c*/ 	.word	0x000029e0


	//   ....[18]....
        /*0120*/ 	.word	0x00002a30


	//----- nvinfo : EIATTR_COOP_GROUP_MASK_REGIDS
	.align		4
.L_42:
        /*0124*/ 	.byte	0x04, 0x29
        /*0126*/ 	.short	(.L_44 - .L_43)


	//   ....[0]....
.L_43:
        /*0128*/ 	.word	0xffffffff


	//   ....[1]....
        /*012c*/ 	.word	0xffffffff


	//   ....[2]....
        /*0130*/ 	.word	0xffffffff


	//   ....[3]....
        /*0134*/ 	.word	0xffffffff


	//   ....[4]....
        /*0138*/ 	.word	0xffffffff


	//   ....[5]....
        /*013c*/ 	.word	0xffffffff


	//   ....[6]....
        /*0140*/ 	.word	0xffffffff


	//   ....[7]....
        /*0144*/ 	.word	0xffffffff


	//   ....[8]....
        /*0148*/ 	.word	0xffffffff


	//   ....[9]....
        /*014c*/ 	.word	0xffffffff


	//----- nvinfo : EIATTR_COOP_GROUP_INSTR_OFFSETS
	.align		4
.L_44:
        /*0150*/ 	.byte	0x04, 0x28
        /*0152*/ 	.short	(.L_46 - .L_45)


	//   ....[0]....
.L_45:
        /*0154*/ 	.word	0x00000050


	//   ....[1]....
        /*0158*/ 	.word	0x00000310


	//   ....[2]....
        /*015c*/ 	.word	0x00000500


	//   ....[3]....
        /*0160*/ 	.word	0x000009a0


	//   ....[4]....
        /*0164*/ 	.word	0x00000ae0


	//   ....[5]....
        /*0168*/ 	.word	0x00000fe0


	//   ....[6]....
        /*016c*/ 	.word	0x00001120


	//   ....[7]....
        /*0170*/ 	.word	0x00001610


	//   ....[8]....
        /*0174*/ 	.word	0x00002870


	//   ....[9]....
        /*0178*/ 	.word	0x00002ae0


	//----- nvinfo : EIATTR_VRC_CTA_INIT_COUNT
	.align		4
.L_46:
        /*017c*/ 	.byte	0x02, 0x4a
        /*017e*/ 	.byte	0x80
	.zero		1


	//----- nvinfo : EIATTR_MBARRIER_INSTR_OFFSETS
	.align		4
        /*0180*/ 	.byte	0x04, 0x39
        /*0182*/ 	.short	(.L_48 - .L_47)


	//   ....[0]....
.L_47:
        /*0184*/ 	.word	0x00001810
        /*0188*/ 	.word	0x000000ff
        /*018c*/ 	.word	0x0000c000
        /*0190*/ 	.short	0x0100
        /*0192*/ 	.byte	0x08
	.zero		1


	//   ....[1]....
        /*0194*/ 	.word	0x00001820
        /*0198*/ 	.word	0x000000ff
        /*019c*/ 	.word	0x0000c020
        /*01a0*/ 	.short	0x0100
        /*01a2*/ 	.byte	0x08
	.zero		1


	//   ....[2]....
        /*01a4*/ 	.word	0x000018d0
        /*01a8*/ 	.word	0x000000ff
        /*01ac*/ 	.word	0x0000c008
        /*01b0*/ 	.short	0x0100
        /*01b2*/ 	.byte	0x08
	.zero		1


	//   ....[3]....
        /*01b4*/ 	.word	0x000018e0
        /*01b8*/ 	.word	0x000000ff
        /*01bc*/ 	.word	0x0000c028
        /*01c0*/ 	.short	0x0100
        /*01c2*/ 	.byte	0x08
	.zero		1


	//   ....[4]....
        /*01c4*/ 	.word	0x000019f0
        /*01c8*/ 	.word	0x000000ff
        /*01cc*/ 	.word	0x0000c010
        /*01d0*/ 	.short	0x0100
        /*01d2*/ 	.byte	0x08
	.zero		1


	//   ....[5]....
        /*01d4*/ 	.word	0x00001a00
        /*01d8*/ 	.word	0x000000ff
        /*01dc*/ 	.word	0x0000c030
        /*01e0*/ 	.short	0x0100
        /*01e2*/ 	.byte	0x08
	.zero		1


	//   ....[6]....
        /*01e4*/ 	.word	0x00001bd0
        /*01e8*/ 	.word	0x000000ff
        /*01ec*/ 	.word	0x0000c000
        /*01f0*/ 	.short	0x010a
        /*01f2*/ 	.byte	0x08
	.zero		1


	//   ....[7]....
        /*01f4*/ 	.word	0x00001e70
        /*01f8*/ 	.word	0x000000ff
        /*01fc*/ 	.word	0x0000c020
        /*0200*/ 	.short	0x010a
        /*0202*/ 	.byte	0x08
	.zero		1


	//   ....[8]....
        /*0204*/ 	.word	0x00002090
        /*0208*/ 	.word	0x000000ff
        /*020c*/ 	.word	0x0000c000
        /*0210*/ 	.short	0x010a
        /*0212*/ 	.byte	0x1c
	.zero		1


	//   ....[9]....
        /*0214*/ 	.word	0x00002360
        /*0218*/ 	.word	0x000000ff
        /*021c*/ 	.word	0x0000c020
        /*0220*/ 	.short	0x010a
        /*0222*/ 	.byte	0x1c
	.zero		1


	//   ....[10]....
        /*0224*/ 	.word	0x00002440
        /*0228*/ 	.word	0x000000ff
        /*022c*/ 	.word	0x0000c000
        /*0230*/ 	.short	0x0108
        /*0232*/ 	.byte	0x08
	.zero		1


	//   ....[11]....
        /*0234*/ 	.word	0x00002450
        /*0238*/ 	.word	0x000000ff
        /*023c*/ 	.word	0x0000c020
        /*0240*/ 	.short	0x0108
        /*0242*/ 	.byte	0x08
	.zero		1


	//   ....[12]....
        /*0244*/ 	.word	0x000024a0
        /*0248*/ 	.word	0x000000ff
        /*024c*/ 	.word	0x0000c008
        /*0250*/ 	.short	0x0108
        /*0252*/ 	.byte	0x08
	.zero		1


	//   ....[13]....
        /*0254*/ 	.word	0x000024b0
        /*0258*/ 	.word	0x000000ff
        /*025c*/ 	.word	0x0000c028
        /*0260*/ 	.short	0x0108
        /*0262*/ 	.byte	0x08
	.zero		1


	//   ....[14]....
        /*0264*/ 	.word	0x00002500
        /*0268*/ 	.word	0x000000ff
        /*026c*/ 	.word	0x0000c010
        /*0270*/ 	.short	0x0108
        /*0272*/ 	.byte	0x08
	.zero		1


	//   ....[15]....
        /*0274*/ 	.word	0x00002510
        /*0278*/ 	.word	0x000000ff
        /*027c*/ 	.word	0x0000c030
        /*0280*/ 	.short	0x0108
        /*0282*/ 	.byte	0x08
	.zero		1


	//   ....[16]....
        /*0284*/ 	.word	0x00002b00
        /*0288*/ 	.word	0x000000ff
        /*028c*/ 	.word	0x0000c000
        /*0290*/ 	.short	0x010a
        /*0292*/ 	.byte	0x08
	.zero		1


	//   ....[17]....
        /*0294*/ 	.word	0x00002b30
        /*0298*/ 	.word	0x000000ff
        /*029c*/ 	.word	0x0000c020
        /*02a0*/ 	.short	0x010a
        /*02a2*/ 	.byte	0x08
	.zero		1


	//   ....[18]....
        /*02a4*/ 	.word	0x00002b60
        /*02a8*/ 	.word	0x000000ff
        /*02ac*/ 	.word	0x0000c000
        /*02b0*/ 	.short	0x010a
        /*02b2*/ 	.byte	0x1c
	.zero		1


	//   ....[19]....
        /*02b4*/ 	.word	0x00002b90
        /*02b8*/ 	.word	0x000000ff
        /*02bc*/ 	.word	0x0000c020
        /*02c0*/ 	.short	0x010a
        /*02c2*/ 	.byte	0x1c
	.zero		1


	//----- nvinfo : EIATTR_NUM_MBARRIERS
	.align		4
.L_48:
        /*02c4*/ 	.byte	0x03, 0x38
        /*02c6*/ 	.short	0x0006


	//----- nvinfo : EIATTR_EXIT_INSTR_OFFSETS
	.align		4
        /*02c8*/ 	.byte	0x04, 0x1c
        /*02ca*/ 	.short	(.L_50 - .L_49)


	//   ....[0]....
.L_49:
        /*02cc*/ 	.word	0x00002af0


	//----- nvinfo : EIATTR_REQNTID
	.align		4
.L_50:
        /*02d0*/ 	.byte	0x04, 0x10
        /*02d2*/ 	.short	(.L_52 - .L_51)
.L_51:
        /*02d4*/ 	.word	0x00000080
        /*02d8*/ 	.word	0x00000001
        /*02dc*/ 	.word	0x00000001


	//----- nvinfo : EIATTR_CRS_STACK_SIZE
	.align		4
.L_52:
        /*02e0*/ 	.byte	0x04, 0x1e
        /*02e2*/ 	.short	(.L_54 - .L_53)
.L_53:
        /*02e4*/ 	.word	0x00000000


	//----- nvinfo : EIATTR_CBANK_PARAM_SIZE
	.align		4
.L_54:
        /*02e8*/ 	.byte	0x03, 0x19
        /*02ea*/ 	.short	0x0050


	//----- nvinfo : EIATTR_PARAM_CBANK
	.align		4
        /*02ec*/ 	.byte	0x04, 0x0a
        /*02ee*/ 	.short	(.L_56 - .L_55)
	.align		4
.L_55:
        /*02f0*/ 	.word	index@(.nv.constant0.gluon_tcgen05)
        /*02f4*/ 	.short	0x0380
        /*02f6*/ 	.short	0x0050


	//----- nvinfo : EIATTR_SW_WAR
	.align		4
.L_56:
        /*02f8*/ 	.byte	0x04, 0x36
        /*02fa*/ 	.short	(.L_58 - .L_57)
.L_57:
        /*02fc*/ 	.word	0x00000008
.L_58:


//--------------------- .nv.compat                --------------------------
	.section	.nv.compat,"",@"SHT_CUDA_COMPAT_INFO"
	.align	4
        /*0000*/ 	.byte	0x02, 0x02, 0x02, 0x00, 0x02, 0x05, 0x05, 0x00, 0x02, 0x03, 0x03, 0x00, 0x02, 0x06, 0x01, 0x00


//--------------------- .nv.callgraph             --------------------------
	.section	.nv.callgraph,"",@"SHT_CUDA_CALLGRAPH"
	.align	4
	.sectionentsize	8
	.align		4
        /*0000*/ 	.word	0x00000000
	.align		4
        /*0004*/ 	.word	0xffffffff
	.align		4
        /*0008*/ 	.word	0x00000000
	.align		4
        /*000c*/ 	.word	0xfffffffe
	.align		4
        /*0010*/ 	.word	0x00000000
	.align		4
        /*0014*/ 	.word	0xfffffffd
	.align		4
        /*0018*/ 	.word	0x00000000
	.align		4
        /*001c*/ 	.word	0xfffffffc


//--------------------- .text.gluon_tcgen05       --------------------------
	.section	.text.gluon_tcgen05,"ax",@progbits
	.align	128
        .global         gluon_tcgen05
        .type           gluon_tcgen05,@function
        .size           gluon_tcgen05,(.L_x_81 - gluon_tcgen05)
        .other          gluon_tcgen05,@"STO_CUDA_ENTRY STV_DEFAULT"
gluon_tcgen05:
.text.gluon_tcgen05:
[----:B------:R-:W1:Y:S01]  /*0000*/  LDC R1, c[0x0][0x37c] ;  /* 0x0000df00ff017b82 */ /* 0x000e620000000800 */
[----:B------:R-:W2:Y:S02]  /*0010*/  S2R R0, SR_TID.X ;  /* 0x0000000000007919 */ /* 0x000ea40000002100 */
[----:B--2---:R-:W-:-:S13]  /*0020*/  ISETP.GE.U32.AND P2, PT, R0, 0x20, PT ;  /* 0x000000200000780c */ /* 0x004fda0003f46070 */
[----:B------:R-:W-:Y:S05]  /*0030*/  @P2 BRA `(.L_x_0) ;  /* 0x0000000000b82947 */ /* 0x000fea0003800000 */
[----:B------:R-:W2:Y:S01]  /*0040*/  S2UR UR6, SR_CgaCtaId ;  /* 0x00000000000679c3 */ /* 0x000ea20000008800 */
[----:B------:R-:W-:Y:S01]  /*0050*/  NOP ;  /* 0x0000000000007918 */ /* 0x000fe20000000000 */
[----:B------:R-:W-:Y:S02]  /*0060*/  UMOV UR4, 0x40 ;  /* 0x0000004000047882 */ /* 0x000fe40000000000 */
[----:B--2---:R-:W-:-:S09]  /*0070*/  ULEA UR4, UR6, UR4, 0x18 ;  /* 0x0000000406047291 */ /* 0x004fd2000f8ec0ff */
[----:B------:R-:W2:Y:S01]  /*0080*/  LDS.U8 R2, [UR4] ;  /* 0x00000004ff027984 */ /* 0x000ea20008000000 */
[----:B------:R-:W-:Y:S02]  /*0090*/  UMOV UR4, 0x400 ;  /* 0x0000040000047882 */ /* 0x000fe40000000000 */
[----:B------:R-:W-:Y:S01]  /*00a0*/  ULEA UR4, UR6, UR4, 0x18 ;  /* 0x0000000406047291 */ /* 0x000fe2000f8ec0ff */
[----:B--2---:R-:W-:-:S13]  /*00b0*/  ISETP.NE.AND P0, PT, R2, RZ, PT ;  /* 0x000000ff0200720c */ /* 0x004fda0003f05270 */
[----:B------:R-:W-:Y:S05]  /*00c0*/  @P0 BRA `(.L_x_1) ;  /* 0x00000000007c0947 */ /* 0x000fea0003800000 */
[----:B------:R-:W-:-:S13]  /*00d0*/  ELECT P0, URZ, PT ;  /* 0x0000000000ff782f */ /* 0x000fda0003800000 */
[----:B------:R-:W-:Y:S05]  /*00e0*/  @!P0 BRA `(.L_x_2) ;  /* 0x0000000000848947 */ /* 0x000fea0003800000 */
[----:B------:R-:W-:Y:S01]  /*00f0*/  UMOV UR5, 0x2 ;  /* 0x0000000200057882 */ /* 0x000fe20000000000 */
[----:B------:R-:W-:Y:S02]  /*0100*/  IMAD.MOV.U32 R5, RZ, RZ, 0x1 ;  /* 0x00000001ff057424 */ /* 0x000fe400078e00ff */
[----:B------:R-:W-:Y:S02]  /*0110*/  IMAD.MOV.U32 R3, RZ, RZ, 0x3 ;  /* 0x00000003ff037424 */ /* 0x000fe400078e00ff */
[----:B------:R-:W-:Y:S04]  /*0120*/  DEPBAR.LE SB2, 0x36 ;  /* 0x0000ad800000791a */ /* 0x000fe80000000000 */
[----:B------:R-:W2:Y:S02]  /*0130*/  UTCATOMSWS.FIND_AND_SET.ALIGN UP0, UR5, UR5 ;  /* 0x00000005000575e3 */ /* 0x000ea40008000800 */
[----:B--2---:R-:W-:-:S04]  /*0140*/  PLOP3.LUT P0, PT, PT, PT, UP0, 0x80, 0x8 ;  /* 0x000000000008781c */ /* 0x004fc80003f0f008 */
[----:B------:R-:W-:-:S04]  /*0150*/  SEL R2, RZ, 0xffffffff, !P0 ;  /* 0xffffffffff027807 */ /* 0x000fc80004000000 */
[----:B------:R-:W-:Y:S01]  /*0160*/  ISETP.NE.AND P0, PT, R2, RZ, PT ;  /* 0x000000ff0200720c */ /* 0x000fe20003f05270 */
[----:B------:R-:W-:-:S12]  /*0170*/  IMAD.U32 R2, RZ, RZ, UR5 ;  /* 0x00000005ff027e24 */ /* 0x000fd8000f8e00ff */
[----:B------:R-:W-:Y:S05]  /*0180*/  @P0 BRA `(.L_x_3) ;  /* 0x0000000000240947 */ /* 0x000fea0003800000 */
.L_x_4:
[----:B------:R-:W-:Y:S05]  /*0190*/  NANOSLEEP 0x64 ;  /* 0x000000640000795d */ /* 0x000fea0003800000 */
[----:B------:R-:W-:-:S05]  /*01a0*/  UMOV UR5, 0x2 ;  /* 0x0000000200057882 */ /* 0x000fca0000000000 */
[----:B------:R-:W-:Y:S04]  /*01b0*/  DEPBAR.LE SB2, 0x36 ;  /* 0x0000ad800000791a */ /* 0x000fe80000000000 */
[----:B------:R-:W2:Y:S02]  /*01c0*/  UTCATOMSWS.FIND_AND_SET.ALIGN UP0, UR5, UR5 ;  /* 0x00000005000575e3 */ /* 0x000ea40008000800 */
[----:B--2---:R-:W-:-:S04]  /*01d0*/  PLOP3.LUT P0, PT, PT, PT, UP0, 0x80, 0x8 ;  /* 0x000000000008781c */ /* 0x004fc80003f0f008 */
[----:B------:R-:W-:-:S04]  /*01e0*/  SEL R2, RZ, 0xffffffff, !P0 ;  /* 0xffffffffff027807 */ /* 0x000fc80004000000 */
[----:B------:R-:W-:Y:S01]  /*01f0*/  ISETP.NE.AND P0, PT, R2, RZ, PT ;  /* 0x000000ff0200720c */ /* 0x000fe20003f05270 */
[----:B------:R-:W-:-:S12]  /*0200*/  IMAD.U32 R2, RZ, RZ, UR5 ;  /* 0x00000005ff027e24 */ /* 0x000fd8000f8e00ff */
[----:B------:R-:W-:Y:S05]  /*0210*/  @!P0 BRA `(.L_x_4) ;  /* 0xfffffffc00dc8947 */ /* 0x000fea000383ffff */
.L_x_3:
[C---:B------:R-:W-:Y:S01]  /*0220*/  VIADD R4, R2.reuse, 0x10 ;  /* 0x0000001002047836 */ /* 0x040fe20000000000 */
[----:B------:R-:W-:Y:S01]  /*0230*/  UMOV UR5, 0x50 ;  /* 0x0000005000057882 */ /* 0x000fe20000000000 */
[----:B------:R-:W-:Y:S01]  /*0240*/  SHF.L.U32 R3, R3, R2, RZ ;  /* 0x0000000203037219 */ /* 0x000fe200000006ff */
[----:B------:R-:W-:Y:S01]  /*0250*/  ULEA UR5, UR6, UR5, 0x18 ;  /* 0x0000000506057291 */ /* 0x000fe2000f8ec0ff */
[----:B------:R-:W-:Y:S01]  /*0260*/  IMAD.SHL.U32 R2, R2, 0x20, RZ ;  /* 0x0000002002027824 */ /* 0x000fe200078e00ff */
[----:B------:R-:W-:-:S04]  /*0270*/  SHF.L.U32 R4, R5, R4, RZ ;  /* 0x0000000405047219 */ /* 0x000fc800000006ff */
[----:B------:R-:W-:-:S05]  /*0280*/  LOP3.LUT R3, R4, R3, RZ, 0xfc, !PT ;  /* 0x0000000304037212 */ /* 0x000fca00078efcff */
[----:B------:R2:W-:Y:S04]  /*0290*/  ATOMS.OR RZ, [UR5], R3 ;  /* 0x00000003ffff798c */ /* 0x0005e8000b000005 */
[----:B------:R2:W-:Y:S01]  /*02a0*/  STS [UR4], R2 ;  /* 0x00000002ff007988 */ /* 0x0005e20008000804 */
[----:B------:R-:W-:Y:S05]  /*02b0*/  BRA `(.L_x_2) ;  /* 0x0000000000107947 */ /* 0x000fea0003800000 */
.L_x_1:
[----:B------:R-:W-:Y:S01]  /*02c0*/  IMAD.MOV.U32 R3, RZ, RZ, -0x1 ;  /* 0xffffffffff037424 */ /* 0x000fe200078e00ff */
[----:B------:R-:W-:-:S04]  /*02d0*/  MOV R2, 0x300 ;  /* 0x0000030000027802 */ /* 0x000fc80000000f00 */
[----:B------:R2:W-:Y:S03]  /*02e0*/  STS [UR4], R3 ;  /* 0x00000003ff007988 */ /* 0x0005e60008000804 */
[----:B-12---:R-:W-:Y:S05]  /*02f0*/  CALL.REL.NOINC `($__internal_1_$__cuda_sm10x_tcgen05_guardrail_trap_phase_invalid_during_alloc) ;  /* 0x00000028003c7944 */ /* 0x006fea0003c00000 */
.L_x_2:
[----:B------:R-:W-:Y:S05]  /*0300*/  WARPSYNC.ALL ;  /* 0x0000000000007948 */ /* 0x000fea0003800000 */
[----:B------:R-:W-:Y:S01]  /*0310*/  NOP ;  /* 0x0000000000007918 */ /* 0x000fe20000000000 */
.L_x_0:
[----:B------:R-:W3:Y:S08]  /*0320*/  S2UR UR4, SR_CgaCtaId ;  /* 0x00000000000479c3 */ /* 0x000ef00000008800 */
[----:B------:R-:W-:Y:S01]  /*0330*/  BAR.SYNC.DEFER_BLOCKING 0x0 ;  /* 0x0000000000007b1d */ /* 0x000fe20000010000 */
[----:B------:R-:W-:-:S05]  /*0340*/  LOP3.LUT R36, R0, 0x7f, RZ, 0xc0, !PT ;  /* 0x0000007f00247812 */ /* 0x000fca00078ec0ff */
[----:B------:R-:W-:Y:S02]  /*0350*/  UMOV UR8, 0x400 ;  /* 0x0000040000087882 */ /* 0x000fe40000000000 */
[----:B--2---:R-:W2:Y:S08]  /*0360*/  LDC R3, c[0x0][0x398] ;  /* 0x0000e600ff037b82 */ /* 0x004eb00000000800 */
[----:B------:R-:W4:Y:S01]  /*0370*/  LDC R6, c[0x0][0x3a0] ;  /* 0x0000e800ff067b82 */ /* 0x000f220000000800 */
[----:B---3--:R-:W-:-:S07]  /*0380*/  ULEA UR8, UR4, UR8, 0x18 ;  /* 0x0000000804087291 */ /* 0x008fce000f8ec0ff */
[----:B------:R-:W3:Y:S02]  /*0390*/  S2UR UR9, SR_CTAID.Y ;  /* 0x00000000000979c3 */ /* 0x000ee40000002600 */
[----:B------:R-:W5:Y:S06]  /*03a0*/  LDS R4, [UR8] ;  /* 0x00000008ff047984 */ /* 0x000f6c0008000800 */
[----:B------:R-:W-:Y:S06]  /*03b0*/  BAR.SYNC.DEFER_BLOCKING 0x0 ;  /* 0x0000000000007b1d */ /* 0x000fec0000010000 */
[----:B------:R-:W-:Y:S05]  /*03c0*/  @P2 BRA `(.L_x_5) ;  /* 0x0000000000182947 */ /* 0x000fea0003800000 */
[----:B------:R-:W-:Y:S01]  /*03d0*/  ELECT P0, URZ, PT ;  /* 0x0000000000ff782f */ /* 0x000fe20003800000 */
[----:B------:R-:W-:Y:S01]  /*03e0*/  IMAD.MOV.U32 R2, RZ, RZ, 0x1 ;  /* 0x00000001ff027424 */ /* 0x000fe200078e00ff */
[----:B------:R-:W-:Y:S01]  /*03f0*/  UMOV UR5, 0x40 ;  /* 0x0000004000057882 */ /* 0x000fe20000000000 */
[----:B------:R-:W-:Y:S01]  /*0400*/  UVIRTCOUNT.DEALLOC.SMPOOL 0x80 ;  /* 0x000000800000784c */ /* 0x000fe20000000000 */
[----:B------:R-:W-:-:S09]  /*0410*/  ULEA UR5, UR4, UR5, 0x18 ;  /* 0x0000000504057291 */ /* 0x000fd2000f8ec0ff */
[----:B------:R5:W-:Y:S03]  /*0420*/  @P0 STS.U8 [UR5], R2 ;  /* 0x00000002ff000988 */ /* 0x000be60008000005 */
.L_x_5:
[----:B------:R-:W5:Y:S01]  /*0430*/  S2UR UR4, SR_CTAID.Z ;  /* 0x00000000000479c3 */ /* 0x000f620000002700 */
[----:B------:R-:W4:Y:S01]  /*0440*/  LDCU UR5, c[0x0][0x370] ;  /* 0x00006e00ff0577ac */ /* 0x000f220008000800 */
[C---:B------:R-:W-:Y:S01]  /*0450*/  ISETP.GE.U32.AND P0, PT, R36.reuse, 0x20, PT ;  /* 0x000000202400780c */ /* 0x040fe20003f06070 */
[----:B--2--5:R-:W-:Y:S01]  /*0460*/  VIADD R2, R3, 0xffffffff ;  /* 0xffffffff03027836 */ /* 0x024fe20000000000 */
[C---:B------:R-:W-:Y:S01]  /*0470*/  ISETP.NE.U32.AND P3, PT, R36.reuse, RZ, PT ;  /* 0x000000ff2400720c */ /* 0x040fe20003f65070 */
[----:B------:R-:W2:Y:S01]  /*0480*/  LDCU UR6, c[0x0][0x374] ;  /* 0x00006e80ff0677ac */ /* 0x000ea20008000800 */
[----:B------:R-:W-:Y:S01]  /*0490*/  LEA R10, R36, UR8, 0x2 ;  /* 0x00000008240a7c11 */ /* 0x000fe2000f8e10ff */
[----:B----4-:R-:W-:Y:S01]  /*04a0*/  VIADD R9, R6, 0xffffffff ;  /* 0xffffffff06097836 */ /* 0x010fe20000000000 */
[----:B------:R-:W4:Y:S01]  /*04b0*/  S2UR UR7, SR_CTAID.X ;  /* 0x00000000000779c3 */ /* 0x000f220000002500 */
[----:B------:R-:W5:Y:S01]  /*04c0*/  LDCU.64 UR20, c[0x0][0x3c0] ;  /* 0x00007800ff1477ac */ /* 0x000f620008000a00 */
[----:B------:R-:W-:Y:S01]  /*04d0*/  R2UR UR23, R4 ;  /* 0x00000000041772ca */ /* 0x000fe200000e0000 */
[----:B------:R-:W-:Y:S04]  /*04e0*/  BSSY.RECONVERGENT B0, `(.L_x_6) ;  /* 0x0000011000007945 */ /* 0x000fe80003800200 */
[----:B------:R3:W-:Y:S01]  /*04f0*/  @!P0 STS [R10], RZ ;  /* 0x000000ff0a008388 */ /* 0x0007e20000000800 */
[----:B------:R-:W-:-:S03]  /*0500*/  NOP ;  /* 0x0000000000007918 */ /* 0x000fc60000000000 */
[----:B------:R3:W-:Y:S02]  /*0510*/  @!P3 STS [UR8+0x24], R2 ;  /* 0x00002402ff00b988 */ /* 0x0007e40008000808 */
[----:B--23--:R-:W-:Y:S02]  /*0520*/  UIMAD UR4, UR4, UR6, UR9 ;  /* 0x00000006040472a4 */ /* 0x00cfe4000f8e0209 */
[----:B------:R2:W-:Y:S02]  /*0530*/  @!P3 STS [UR8+0x20], R9 ;  /* 0x00002009ff00b988 */ /* 0x0005e40008000808 */
[----:B----4-:R-:W-:-:S04]  /*0540*/  UIMAD UR4, UR4, UR5, UR7 ;  /* 0x00000005040472a4 */ /* 0x010fc8000f8e0207 */
[----:B------:R-:W-:-:S04]  /*0550*/  UIMAD UR4, UR4, 0x180, URZ ;  /* 0x00000180040478a4 */ /* 0x000fc8000f8e02ff */
[----:B-----5:R-:W-:-:S04]  /*0560*/  UIADD3 UR24, UP0, UPT, UR4, UR20, URZ ;  /* 0x0000001404187290 */ /* 0x020fc8000ff1e0ff */
[----:B------:R-:W-:Y:S01]  /*0570*/  ULEA.HI.X.SX32 UR25, UR4, UR21, 0x1, UP0 ;  /* 0x0000001504197291 */ /* 0x000fe200080f0eff */
[----:B--2---:R-:W-:Y:S11]  /*0580*/  @P3 BRA `(.L_x_7) ;  /* 0x0000000000183947 */ /* 0x004ff60003800000 */
[----:B------:R-:W2:Y:S01]  /*0590*/  LDS R3, [UR8+0x8] ;  /* 0x00000808ff037984 */ /* 0x000ea20008000800 */
[----:B------:R-:W3:Y:S01]  /*05a0*/  LDC.64 R12, c[0x0][0x380] ;  /* 0x0000e000ff0c7b82 */ /* 0x000ee20000000a00 */
[----:B------:R-:W-:Y:S02]  /*05b0*/  IMAD.MOV.U32 R4, RZ, RZ, 0x70 ;  /* 0x00000070ff047424 */ /* 0x000fe400078e00ff */
[----:B---3--:R3:W-:Y:S03]  /*05c0*/  STS.64 [UR8], R12 ;  /* 0x0000000cff007988 */ /* 0x0087e60008000a08 */
[----:B--2---:R-:W-:-:S05]  /*05d0*/  LOP3.LUT R3, R3, 0x10, R4, 0xd8, !PT ;  /* 0x0000001003037812 */ /* 0x004fca00078ed804 */
[----:B------:R3:W-:Y:S02]  /*05e0*/  STS [UR8+0x8], R3 ;  /* 0x00000803ff007988 */ /* 0x0007e40008000808 */
.L_x_7:
[----:B------:R-:W-:Y:S05]  /*05f0*/  BSYNC.RECONVERGENT B0 ;  /* 0x0000000000007941 */ /* 0x000fea0003800200 */
.L_x_6:
[----:B------:R-:W-:Y:S04]  /*0600*/  BSSY.RECONVERGENT B0, `(.L_x_8) ;  /* 0x000000a000007945 */ /* 0x000fe80003800200 */
[----:B------:R-:W-:Y:S05]  /*0610*/  @P3 BRA `(.L_x_9) ;  /* 0x0000000000203947 */ /* 0x000fea0003800000 */
[----:B---3--:R-:W2:Y:S01]  /*0620*/  LDS R3, [UR8+0x34] ;  /* 0x00003408ff037984 */ /* 0x008ea20008000800 */
[----:B------:R-:W-:Y:S02]  /*0630*/  IMAD.MOV.U32 R4, RZ, RZ, 0x3f000000 ;  /* 0x3f000000ff047424 */ /* 0x000fe400078e00ff */
[----:B------:R-:W-:Y:S01]  /*0640*/  @!P3 IMAD.MOV.U32 R5, RZ, RZ, 0x3f ;  /* 0x0000003fff05b424 */ /* 0x000fe200078e00ff */
[----:B------:R-:W3:Y:S02]  /*0650*/  @!P3 LDS R8, [UR8+0x38] ;  /* 0x00003808ff08b984 */ /* 0x000ee40008000800 */
[----:B--2---:R-:W-:Y:S02]  /*0660*/  LOP3.LUT R3, R3, 0xff000000, R4, 0xb8, !PT ;  /* 0xff00000003037812 */ /* 0x004fe400078eb804 */
[----:B---3--:R-:W-:-:S03]  /*0670*/  @!P3 LOP3.LUT R4, R8, 0xff, R5, 0xb8, !PT ;  /* 0x000000ff0804b812 */ /* 0x008fc600078eb805 */
[----:B------:R2:W-:Y:S04]  /*0680*/  STS [UR8+0x34], R3 ;  /* 0x00003403ff007988 */ /* 0x0005e80008000808 */
[----:B------:R2:W-:Y:S02]  /*0690*/  @!P3 STS [UR8+0x38], R4 ;  /* 0x00003804ff00b988 */ /* 0x0005e40008000808 */
.L_x_9:
[----:B------:R-:W-:Y:S05]  /*06a0*/  BSYNC.RECONVERGENT B0 ;  /* 0x0000000000007941 */ /* 0x000fea0003800200 */
.L_x_8:
[----:B------:R-:W-:Y:S04]  /*06b0*/  BSSY.RECONVERGENT B0, `(.L_x_10) ;  /* 0x000000e000007945 */ /* 0x000fe80003800200 */
[----:B------:R-:W-:Y:S05]  /*06c0*/  @P3 BRA `(.L_x_11) ;  /* 0x0000000000303947 */ /* 0x000fea0003800000 */
[----:B--2---:R-:W2:Y:S01]  /*06d0*/  LDS R4, [UR8+0x34] ;  /* 0x00003408ff047984 */ /* 0x004ea20008000800 */
[----:B---3--:R-:W3:Y:S03]  /*06e0*/  LDC.64 R12, c[0x0][0x3a8] ;  /* 0x0000ea00ff0c7b82 */ /* 0x008ee60000000a00 */
[----:B------:R-:W4:Y:S01]  /*06f0*/  LDS R3, [UR8+0x1c] ;  /* 0x00001c08ff037984 */ /* 0x000f220008000800 */
[C---:B---3--:R-:W-:Y:S01]  /*0700*/  SHF.L.U64.HI R8, R12.reuse, 0x1, R13 ;  /* 0x000000010c087819 */ /* 0x048fe2000001020d */
[----:B------:R-:W-:-:S03]  /*0710*/  IMAD.SHL.U32 R5, R12, 0x2, RZ ;  /* 0x000000020c057824 */ /* 0x000fc600078e00ff */
[--C-:B------:R-:W-:Y:S02]  /*0720*/  SHF.R.U32.HI R12, RZ, 0x4, R8.reuse ;  /* 0x00000004ff0c7819 */ /* 0x100fe40000011608 */
[----:B------:R-:W-:-:S05]  /*0730*/  SHF.R.U64 R5, R5, 0x4, R8 ;  /* 0x0000000405057819 */ /* 0x000fca0000001208 */
[----:B------:R5:W-:Y:S01]  /*0740*/  STS [UR8+0xc], R5 ;  /* 0x00000c05ff007988 */ /* 0x000be20008000808 */
[----:B--2---:R-:W-:Y:S02]  /*0750*/  LOP3.LUT R4, R4, 0x7, RZ, 0xb8, !PT ;  /* 0x0000000704047812 */ /* 0x004fe400078eb8ff */
[----:B----4-:R-:W-:-:S03]  /*0760*/  LOP3.LUT R3, R3, 0xf, R12, 0xb8, !PT ;  /* 0x0000000f03037812 */ /* 0x010fc600078eb80c */
[----:B------:R5:W-:Y:S04]  /*0770*/  STS [UR8+0x34], R4 ;  /* 0x00003404ff007988 */ /* 0x000be80008000808 */
[----:B------:R5:W-:Y:S02]  /*0780*/  STS [UR8+0x1c], R3 ;  /* 0x00001c03ff007988 */ /* 0x000be40008000808 */
.L_x_11:
[----:B------:R-:W-:Y:S05]  /*0790*/  BSYNC.RECONVERGENT B0 ;  /* 0x0000000000007941 */ /* 0x000fea0003800200 */
.L_x_10:
[----:B------:R-:W-:Y:S04]  /*07a0*/  BSSY.RECONVERGENT B1, `(.L_x_12) ;  /* 0x000001a000017945 */ /* 0x000fe80003800200 */
[----:B------:R-:W-:Y:S04]  /*07b0*/  BSSY.RELIABLE B0, `(.L_x_13) ;  /* 0x0000015000007945 */ /* 0x000fe80003800100 */
[----:B------:R-:W-:Y:S05]  /*07c0*/  @P3 BRA `(.L_x_14) ;  /* 0x0000000000203947 */ /* 0x000fea0003800000 */
[----:B--23-5:R-:W2:Y:S02]  /*07d0*/  LDS R3, [UR8+0x34] ;  /* 0x00003408ff037984 */ /* 0x02cea40008000800 */
[----:B--2---:R-:W-:-:S05]  /*07e0*/  LOP3.LUT R3, R3, 0x38, RZ, 0xb8, !PT ;  /* 0x0000003803037812 */ /* 0x004fca00078eb8ff */
[----:B------:R2:W-:Y:S01]  /*07f0*/  STS [UR8+0x34], R3 ;  /* 0x00003403ff007988 */ /* 0x0005e20008000808 */
[----:B------:R-:W-:Y:S05]  /*0800*/  @P3 BRA `(.L_x_15) ;  /* 0x0000000000203947 */ /* 0x000fea0003800000 */
[----:B--2---:R-:W2:Y:S01]  /*0810*/  LDS R3, [UR8+0x8] ;  /* 0x00000808ff037984 */ /* 0x004ea20008000800 */
[----:B------:R-:W-:-:S05]  /*0820*/  IMAD.MOV.U32 R4, RZ, RZ, 0x780 ;  /* 0x00000780ff047424 */ /* 0x000fca00078e00ff */
[----:B--2---:R-:W-:-:S05]  /*0830*/  LOP3.LUT R3, R3, 0x300, R4, 0xd8, !PT ;  /* 0x0000030003037812 */ /* 0x004fca00078ed804 */
[----:B------:R4:W-:Y:S02]  /*0840*/  STS [UR8+0x8], R3 ;  /* 0x00000803ff007988 */ /* 0x0009e40008000808 */
.L_x_14:
[----:B------:R-:W-:Y:S05]  /*0850*/  @P3 BRA `(.L_x_16) ;  /* 0x0000000000283947 */ /* 0x000fea0003800000 */
[----:B--2345:R-:W2:Y:S02]  /*0860*/  LDS R3, [UR8+0x8] ;  /* 0x00000808ff037984 */ /* 0x03cea40008000800 */
[----:B--2---:R-:W-:-:S05]  /*0870*/  LOP3.LUT R3, R3, 0x1800, RZ, 0xb8, !PT ;  /* 0x0000180003037812 */ /* 0x004fca00078eb8ff */
[----:B------:R3:W-:Y:S02]  /*0880*/  STS [UR8+0x8], R3 ;  /* 0x00000803ff007988 */ /* 0x0007e40008000808 */
.L_x_15:
[----:B------:R-:W-:Y:S05]  /*0890*/  @P3 BREAK.RELIABLE B0 ;  /* 0x0000000000003942 */ /* 0x000fea0003800100 */
[----:B------:R-:W-:Y:S05]  /*08a0*/  @P3 BRA `(.L_x_17) ;  /* 0x0000000000243947 */ /* 0x000fea0003800000 */
[----:B------:R-:W4:Y:S01]  /*08b0*/  LDS R4, [UR8+0x8] ;  /* 0x00000808ff047984 */ /* 0x000f220008000800 */
[----:B--23--:R-:W-:-:S05]  /*08c0*/  IMAD.MOV.U32 R3, RZ, RZ, 0x6000 ;  /* 0x00006000ff037424 */ /* 0x00cfca00078e00ff */
[----:B----4-:R-:W-:-:S04]  /*08d0*/  LOP3.LUT R3, R4, 0x6000, R3, 0xd8, !PT ;  /* 0x0000600004037812 */ /* 0x010fc800078ed803 */
[----:B------:R-:W-:-:S05]  /*08e0*/  LOP3.LUT R3, R3, 0x400000, RZ, 0xb8, !PT ;  /* 0x0040000003037812 */ /* 0x000fca00078eb8ff */
[----:B------:R2:W-:Y:S02]  /*08f0*/  STS [UR8+0x8], R3 ;  /* 0x00000803ff007988 */ /* 0x0005e40008000808 */
.L_x_16:
[----:B------:R-:W-:Y:S05]  /*0900*/  BSYNC.RELIABLE B0 ;  /* 0x0000000000007941 */ /* 0x000fea0003800100 */
.L_x_13:
[----:B--2345:R-:W2:Y:S02]  /*0910*/  @!P3 LDS R3, [UR8+0x8] ;  /* 0x00000808ff03b984 */ /* 0x03cea40008000800 */
[----:B--2---:R-:W-:-:S05]  /*0920*/  @!P3 LOP3.LUT R3, R3, 0x8000, RZ, 0xb8, !PT ;  /* 0x000080000303b812 */ /* 0x004fca00078eb8ff */
[----:B------:R4:W-:Y:S02]  /*0930*/  @!P3 STS [UR8+0x8], R3 ;  /* 0x00000803ff00b988 */ /* 0x0009e40008000808 */
.L_x_17:
[----:B------:R-:W-:Y:S05]  /*0940*/  BSYNC.RECONVERGENT B1 ;  /* 0x0000000000017941 */ /* 0x000fea0003800200 */
.L_x_12:
[----:B------:R-:W-:Y:S05]  /*0950*/  WARPSYNC.ALL ;  /* 0x0000000000007948 */ /* 0x000fea0003800000 */
[----:B------:R-:W-:Y:S01]  /*0960*/  NOP ;  /* 0x0000000000007918 */ /* 0x000fe20000000000 */
[----:B------:R-:W-:Y:S05]  /*0970*/  @P0 BRA `(.L_x_18) ;  /* 0x0000000000300947 */ /* 0x000fea0003800000 */
[----:B--234-:R-:W2:Y:S01]  /*0980*/  S2R R3, SR_LANEID ;  /* 0x0000000000037919 */ /* 0x01cea20000000000 */
[----:B------:R-:W-:Y:S05]  /*0990*/  WARPSYNC.ALL ;  /* 0x0000000000007948 */ /* 0x000fea0003800000 */
[----:B------:R-:W-:Y:S01]  /*09a0*/  NOP ;  /* 0x0000000000007918 */ /* 0x000fe20000000000 */
[----:B--2---:R-:W-:-:S05]  /*09b0*/  IMAD.SHL.U32 R3, R3, 0x4, RZ ;  /* 0x0000000403037824 */ /* 0x004fca00078e00ff */
[----:B------:R-:W2:Y:S01]  /*09c0*/  LDS R7, [R3+UR8] ;  /* 0x0000000803077984 */ /* 0x000ea20008000800 */
[----:B------:R-:W-:-:S05]  /*09d0*/  IADD3 R4, P1, PT, R3, UR24, RZ ;  /* 0x0000001803047c10 */ /* 0x000fca000ff3e0ff */
[----:B------:R-:W-:-:S05]  /*09e0*/  IMAD.X R5, RZ, RZ, UR25, P1 ;  /* 0x00000019ff057e24 */ /* 0x000fca00088e06ff */
[----:B--2---:R5:W2:Y:S01]  /*09f0*/  ATOMG.E.EXCH.STRONG.GPU PT, RZ, [R4], R7 ;  /* 0x0000000704ff73a8 */ /* 0x004aa200041ee100 */
[----:B------:R-:W-:-:S04]  /*0a00*/  DEPBAR {5,4,3,2,1,0} ;  /* 0x0000003f0000791a */ /* 0x000fc80000000000 */
[----:B------:R-:W3:Y:S02]  /*0a10*/  CCTL.E.C.LDCU.IV.DEEP [UR24] ;  /* 0x0000000018007540 */ /* 0x000ee40009c08000 */
[----:B---3--:R5:W-:Y:S01]  /*0a20*/  UTMACCTL.IV [UR24] ;  /* 0x00000000180079b9 */ /* 0x008be20008000000 */
[----:B------:R-:W-:Y:S01]  /*0a30*/  NOP ;  /* 0x0000000000007918 */ /* 0x000fe20000000000 */
.L_x_18:
[----:B------:R-:W-:Y:S05]  /*0a40*/  @P0 BRA `(.L_x_19) ;  /* 0x00000000000c0947 */ /* 0x000fea0003800000 */
[----:B------:R0:W-:Y:S01]  /*0a50*/  UTMACMDFLUSH ;  /* 0x00000000000079b7 */ /* 0x0001e20000000000 */
[----:B------:R-:W-:Y:S05]  /*0a60*/  @P0 BRA `(.L_x_19) ;  /* 0x0000000000040947 */ /* 0x000fea0003800000 */
[----:B------:R-:W-:-:S04]  /*0a70*/  DEPBAR.LE SB0, 0x0 ;  /* 0x000080000000791a */ /* 0x000fc80000000000 */
.L_x_19:
[----:B------:R-:W-:Y:S05]  /*0a80*/  WARPSYNC.ALL ;  /* 0x0000000000007948 */ /* 0x000fea0003800000 */
[----:B------:R-:W-:Y:S01]  /*0a90*/  NOP ;  /* 0x0000000000007918 */ /* 0x000fe20000000000 */
[----:B--2---:R-:W-:Y:S06]  /*0aa0*/  BAR.SYNC.DEFER_BLOCKING 0x0 ;  /* 0x0000000000007b1d */ /* 0x004fec0000010000 */
[----:B------:R-:W-:Y:S02]  /*0ab0*/  BSSY.RECONVERGENT B1, `(.L_x_20) ;  /* 0x000000b000017945 */ /* 0x000fe40003800200 */
[----:B------:R-:W-:Y:S06]  /*0ac0*/  BAR.SYNC.DEFER_BLOCKING 0x0 ;  /* 0x0000000000007b1d */ /* 0x000fec0000010000 */
[----:B------:R2:W-:Y:S01]  /*0ad0*/  @!P0 STS [R10], RZ ;  /* 0x000000ff0a008388 */ /* 0x0005e20000000800 */
[----:B------:R-:W-:Y:S01]  /*0ae0*/  NOP ;  /* 0x0000000000007918 */ /* 0x000fe20000000000 */
[----:B------:R-:W-:Y:S05]  /*0af0*/  @P3 BRA `(.L_x_21) ;  /* 0x0000000000183947 */ /* 0x000fea0003800000 */
[----:B---34-:R-:W3:Y:S01]  /*0b00*/  LDS R3, [UR8+0x8] ;  /* 0x00000808ff037984 */ /* 0x018ee20008000800 */
[----:B------:R-:W4:Y:S01]  /*0b10*/  LDC.64 R12, c[0x0][0x388] ;  /* 0x0000e200ff0c7b82 */ /* 0x000f220000000a00 */
[----:B-----5:R-:W-:Y:S02]  /*0b20*/  IMAD.MOV.U32 R4, RZ, RZ, 0x70 ;  /* 0x00000070ff047424 */ /* 0x020fe400078e00ff */
[----:B----4-:R4:W-:Y:S03]  /*0b30*/  STS.64 [UR8], R12 ;  /* 0x0000000cff007988 */ /* 0x0109e60008000a08 */
[----:B---3--:R-:W-:-:S05]  /*0b40*/  LOP3.LUT R3, R3, 0x10, R4, 0xd8, !PT ;  /* 0x0000001003037812 */ /* 0x008fca00078ed804 */
[----:B------:R4:W-:Y:S02]  /*0b50*/  STS [UR8+0x8], R3 ;  /* 0x00000803ff007988 */ /* 0x0009e40008000808 */
.L_x_21:
[----:B-----5:R-:W-:Y:S05]  /*0b60*/  BSYNC.RECONVERGENT B1 ;  /* 0x0000000000017941 */ /* 0x020fea0003800200 */
.L_x_20:
[----:B------:R-:W-:Y:S04]  /*0b70*/  BSSY.RECONVERGENT B2, `(.L_x_22) ;  /* 0x000000f000027945 */ /* 0x000fe80003800200 */
[----:B------:R-:W-:Y:S04]  /*0b80*/  BSSY.RELIABLE B1, `(.L_x_23) ;  /* 0x000000c000017945 */ /* 0x000fe80003800100 */
[----:B------:R-:W-:Y:S05]  /*0b90*/  @P3 BRA `(.L_x_24) ;  /* 0x0000000000283947 */ /* 0x000fea0003800000 */
[----:B---34-:R-:W3:Y:S01]  /*0ba0*/  LDS R3, [UR8+0x34] ;  /* 0x00003408ff037984 */ /* 0x018ee20008000800 */
[----:B------:R-:W-:Y:S01]  /*0bb0*/  IMAD.MOV.U32 R4, RZ, RZ, 0x3f000000 ;  /* 0x3f000000ff047424 */ /* 0x000fe200078e00ff */
[----:B------:R-:W-:Y:S05]  /*0bc0*/  @P3 BREAK.RELIABLE B1 ;  /* 0x0000000000013942 */ /* 0x000fea0003800100 */
[----:B---3--:R-:W-:-:S05]  /*0bd0*/  LOP3.LUT R3, R3, 0xff000000, R4, 0xb8, !PT ;  /* 0xff00000003037812 */ /* 0x008fca00078eb804 */
[----:B------:R3:W-:Y:S01]  /*0be0*/  STS [UR8+0x34], R3 ;  /* 0x00003403ff007988 */ /* 0x0007e20008000808 */
[----:B------:R-:W-:Y:S05]  /*0bf0*/  @P3 BRA `(.L_x_25) ;  /* 0x0000000000183947 */ /* 0x000fea0003800000 */
[----:B---3--:R-:W3:Y:S01]  /*0c00*/  LDS R3, [UR8+0x38] ;  /* 0x00003808ff037984 */ /* 0x008ee20008000800 */
[----:B------:R-:W-:-:S05]  /*0c10*/  IMAD.MOV.U32 R4, RZ, RZ, 0x3f ;  /* 0x0000003fff047424 */ /* 0x000fca00078e00ff */
[----:B---3--:R-:W-:-:S05]  /*0c20*/  LOP3.LUT R3, R3, 0xff, R4, 0xb8, !PT ;  /* 0x000000ff03037812 */ /* 0x008fca00078eb804 */
[----:B------:R5:W-:Y:S02]  /*0c30*/  STS [UR8+0x38], R3 ;  /* 0x00003803ff007988 */ /* 0x000be40008000808 */
.L_x_24:
[----:B------:R-:W-:Y:S05]  /*0c40*/  BSYNC.RELIABLE B1 ;  /* 0x0000000000017941 */ /* 0x000fea0003800100 */
.L_x_23:
[----:B------:R2:W-:Y:S02]  /*0c50*/  @!P3 STS [UR8+0x20], R9 ;  /* 0x00002009ff00b988 */ /* 0x0005e40008000808 */
.L_x_25:
[----:B------:R-:W-:Y:S05]  /*0c60*/  BSYNC.RECONVERGENT B2 ;  /* 0x0000000000027941 */ /* 0x000fea0003800200 */
.L_x_22:
[----:B------:R-:W-:Y:S05]  /*0c70*/  WARPSYNC.ALL ;  /* 0x0000000000007948 */ /* 0x000fea0003800000 */
[----:B------:R-:W-:Y:S01]  /*0c80*/  NOP ;  /* 0x0000000000007918 */ /* 0x000fe20000000000 */
[----:B---345:R-:W3:Y:S01]  /*0c90*/  LDC R3, c[0x0][0x39c] ;  /* 0x0000e700ff037b82 */ /* 0x038ee20000000800 */
[----:B------:R-:W-:Y:S01]  /*0ca0*/  BSSY.RECONVERGENT B2, `(.L_x_26) ;  /* 0x0000010000027945 */ /* 0x000fe20003800200 */
[----:B---3--:R-:W-:-:S05]  /*0cb0*/  VIADD R3, R3, 0xffffffff ;  /* 0xffffffff03037836 */ /* 0x008fca0000000000 */
[----:B------:R3:W-:Y:S01]  /*0cc0*/  @!P3 STS [UR8+0x24], R3 ;  /* 0x00002403ff00b988 */ /* 0x0007e20008000808 */
[----:B------:R-:W-:Y:S05]  /*0cd0*/  @P3 BRA `(.L_x_27) ;  /* 0x0000000000303947 */ /* 0x000fea0003800000 */
[----:B------:R-:W4:Y:S01]  /*0ce0*/  LDS R5, [UR8+0x34] ;  /* 0x00003408ff057984 */ /* 0x000f220008000800 */
[----:B------:R-:W5:Y:S03]  /*0cf0*/  LDC.64 R12, c[0x0][0x3b0] ;  /* 0x0000ec00ff0c7b82 */ /* 0x000f660000000a00 */
[----:B------:R-:W2:Y:S01]  /*0d00*/  LDS R4, [UR8+0x1c] ;  /* 0x00001c08ff047984 */ /* 0x000ea20008000800 */
[C---:B-----5:R-:W-:Y:S01]  /*0d10*/  SHF.L.U64.HI R8, R12.reuse, 0x1, R13 ;  /* 0x000000010c087819 */ /* 0x060fe2000001020d */
[----:B------:R-:W-:-:S03]  /*0d20*/  IMAD.SHL.U32 R7, R12, 0x2, RZ ;  /* 0x000000020c077824 */ /* 0x000fc600078e00ff */
[--C-:B--2---:R-:W-:Y:S02]  /*0d30*/  SHF.R.U32.HI R9, RZ, 0x4, R8.reuse ;  /* 0x00000004ff097819 */ /* 0x104fe40000011608 */
[----:B------:R-:W-:-:S05]  /*0d40*/  SHF.R.U64 R7, R7, 0x4, R8 ;  /* 0x0000000407077819 */ /* 0x000fca0000001208 */
[----:B------:R5:W-:Y:S01]  /*0d50*/  STS [UR8+0xc], R7 ;  /* 0x00000c07ff007988 */ /* 0x000be20008000808 */
[----:B----4-:R-:W-:Y:S02]  /*0d60*/  LOP3.LUT R5, R5, 0x7, RZ, 0xb8, !PT ;  /* 0x0000000705057812 */ /* 0x010fe400078eb8ff */
[----:B------:R-:W-:-:S03]  /*0d70*/  LOP3.LUT R4, R4, 0xf, R9, 0xb8, !PT ;  /* 0x0000000f04047812 */ /* 0x000fc600078eb809 */
[----:B------:R5:W-:Y:S04]  /*0d80*/  STS [UR8+0x34], R5 ;  /* 0x00003405ff007988 */ /* 0x000be80008000808 */
[----:B------:R5:W-:Y:S02]  /*0d90*/  STS [UR8+0x1c], R4 ;  /* 0x00001c04ff007988 */ /* 0x000be40008000808 */
.L_x_27:
[----:B------:R-:W-:Y:S05]  /*0da0*/  BSYNC.RECONVERGENT B2 ;  /* 0x0000000000027941 */ /* 0x000fea0003800200 */
.L_x_26:
[----:B------:R-:W-:Y:S04]  /*0db0*/  BSSY.RECONVERGENT B3, `(.L_x_28) ;  /* 0x000001a000037945 */ /* 0x000fe80003800200 */
[----:B------:R-:W-:Y:S04]  /*0dc0*/  BSSY.RELIABLE B2, `(.L_x_29) ;  /* 0x0000015000027945 */ /* 0x000fe80003800100 */
[----:B------:R-:W-:Y:S05]  /*0dd0*/  @P3 BRA `(.L_x_30) ;  /* 0x0000000000203947 */ /* 0x000fea0003800000 */
[----:B-----5:R-:W4:Y:S02]  /*0de0*/  LDS R4, [UR8+0x34] ;  /* 0x00003408ff047984 */ /* 0x020f240008000800 */
[----:B----4-:R-:W-:-:S05]  /*0df0*/  LOP3.LUT R4, R4, 0x38, RZ, 0xb8, !PT ;  /* 0x0000003804047812 */ /* 0x010fca00078eb8ff */
[----:B------:R4:W-:Y:S01]  /*0e00*/  STS [UR8+0x34], R4 ;  /* 0x00003404ff007988 */ /* 0x0009e20008000808 */
[----:B------:R-:W-:Y:S05]  /*0e10*/  @P3 BRA `(.L_x_31) ;  /* 0x0000000000203947 */ /* 0x000fea0003800000 */
[----:B----4-:R-:W4:Y:S01]  /*0e20*/  LDS R4, [UR8+0x8] ;  /* 0x00000808ff047984 */ /* 0x010f220008000800 */
[----:B------:R-:W-:-:S05]  /*0e30*/  IMAD.MOV.U32 R5, RZ, RZ, 0x780 ;  /* 0x00000780ff057424 */ /* 0x000fca00078e00ff */
[----:B----4-:R-:W-:-:S05]  /*0e40*/  LOP3.LUT R4, R4, 0x300, R5, 0xd8, !PT ;  /* 0x0000030004047812 */ /* 0x010fca00078ed805 */
[----:B------:R4:W-:Y:S02]  /*0e50*/  STS [UR8+0x8], R4 ;  /* 0x00000804ff007988 */ /* 0x0009e40008000808 */
.L_x_30:
[----:B------:R-:W-:Y:S05]  /*0e60*/  @P3 BRA `(.L_x_32) ;  /* 0x0000000000283947 */ /* 0x000fea0003800000 */
[----:B----45:R-:W4:Y:S02]  /*0e70*/  LDS R4, [UR8+0x8] ;  /* 0x00000808ff047984 */ /* 0x030f240008000800 */
[----:B----4-:R-:W-:-:S05]  /*0e80*/  LOP3.LUT R4, R4, 0x1800, RZ, 0xb8, !PT ;  /* 0x0000180004047812 */ /* 0x010fca00078eb8ff */
[----:B------:R5:W-:Y:S02]  /*0e90*/  STS [UR8+0x8], R4 ;  /* 0x00000804ff007988 */ /* 0x000be40008000808 */
.L_x_31:
[----:B------:R-:W-:Y:S05]  /*0ea0*/  @P3 BREAK.RELIABLE B2 ;  /* 0x0000000000023942 */ /* 0x000fea0003800100 */
[----:B------:R-:W-:Y:S05]  /*0eb0*/  @P3 BRA `(.L_x_33) ;  /* 0x0000000000243947 */ /* 0x000fea0003800000 */
[----:B----45:R-:W4:Y:S01]  /*0ec0*/  LDS R4, [UR8+0x8] ;  /* 0x00000808ff047984 */ /* 0x030f220008000800 */
[----:B------:R-:W-:-:S05]  /*0ed0*/  IMAD.MOV.U32 R5, RZ, RZ, 0x6000 ;  /* 0x00006000ff057424 */ /* 0x000fca00078e00ff */
[----:B----4-:R-:W-:-:S04]  /*0ee0*/  LOP3.LUT R4, R4, 0x6000, R5, 0xd8, !PT ;  /* 0x0000600004047812 */ /* 0x010fc800078ed805 */
[----:B------:R-:W-:-:S05]  /*0ef0*/  LOP3.LUT R4, R4, 0x400000, RZ, 0xb8, !PT ;  /* 0x0040000004047812 */ /* 0x000fca00078eb8ff */
[----:B------:R4:W-:Y:S02]  /*0f00*/  STS [UR8+0x8], R4 ;  /* 0x00000804ff007988 */ /* 0x0009e40008000808 */
.L_x_32:
[----:B------:R-:W-:Y:S05]  /*0f10*/  BSYNC.RELIABLE B2 ;  /* 0x0000000000027941 */ /* 0x000fea0003800100 */
.L_x_29:
[----:B----45:R-:W4:Y:S02]  /*0f20*/  @!P3 LDS R4, [UR8+0x8] ;  /* 0x00000808ff04b984 */ /* 0x030f240008000800 */
[----:B----4-:R-:W-:-:S05]  /*0f30*/  @!P3 LOP3.LUT R4, R4, 0x8000, RZ, 0xb8, !PT ;  /* 0x000080000404b812 */ /* 0x010fca00078eb8ff */
[----:B------:R4:W-:Y:S02]  /*0f40*/  @!P3 STS [UR8+0x8], R4 ;  /* 0x00000804ff00b988 */ /* 0x0009e40008000808 */
.L_x_33:
[----:B------:R-:W-:Y:S05]  /*0f50*/  BSYNC.RECONVERGENT B3 ;  /* 0x0000000000037941 */ /* 0x000fea0003800200 */
.L_x_28:
[----:B------:R-:W-:Y:S05]  /*0f60*/  WARPSYNC.ALL ;  /* 0x0000000000007948 */ /* 0x000fea0003800000 */
[----:B------:R-:W-:Y:S01]  /*0f70*/  NOP ;  /* 0x0000000000007918 */ /* 0x000fe20000000000 */
[----:B------:R-:W-:-:S04]  /*0f80*/  UIADD3 UR5, UPT, UPT, UR4, 0x80, URZ ;  /* 0x0000008004057890 */ /* 0x000fc8000fffe0ff */
[----:B------:R-:W-:-:S04]  /*0f90*/  UIADD3 UR26, UP0, UPT, UR5, UR20, URZ ;  /* 0x00000014051a7290 */ /* 0x000fc8000ff1e0ff */
[----:B------:R-:W-:Y:S01]  /*0fa0*/  ULEA.HI.X.SX32 UR27, UR5, UR21, 0x1, UP0 ;  /* 0x00000015051b7291 */ /* 0x000fe200080f0eff */
[----:B------:R-:W-:Y:S11]  /*0fb0*/  @P0 BRA `(.L_x_34) ;  /* 0x0000000000300947 */ /* 0x000ff60003800000 */
[----:B----45:R-:W4:Y:S01]  /*0fc0*/  S2R R4, SR_LANEID ;  /* 0x0000000000047919 */ /* 0x030f220000000000 */
[----:B------:R-:W-:Y:S05]  /*0fd0*/  WARPSYNC.ALL ;  /* 0x0000000000007948 */ /* 0x000fea0003800000 */
[----:B------:R-:W-:Y:S01]  /*0fe0*/  NOP ;  /* 0x0000000000007918 */ /* 0x000fe20000000000 */
[----:B----4-:R-:W-:-:S05]  /*0ff0*/  IMAD.SHL.U32 R8, R4, 0x4, RZ ;  /* 0x0000000404087824 */ /* 0x010fca00078e00ff */
[----:B------:R-:W4:Y:S01]  /*1000*/  LDS R7, [R8+UR8] ;  /* 0x0000000808077984 */ /* 0x000f220008000800 */
[----:B------:R-:W-:-:S05]  /*1010*/  IADD3 R4, P1, PT, R8, UR26, RZ ;  /* 0x0000001a08047c10 */ /* 0x000fca000ff3e0ff */
[----:B------:R-:W-:-:S05]  /*1020*/  IMAD.X R5, RZ, RZ, UR27, P1 ;  /* 0x0000001bff057e24 */ /* 0x000fca00088e06ff */
[----:B----4-:R4:W5:Y:S01]  /*1030*/  ATOMG.E.EXCH.STRONG.GPU PT, RZ, [R4], R7 ;  /* 0x0000000704ff73a8 */ /* 0x01096200041ee100 */
[----:B------:R-:W-:-:S04]  /*1040*/  DEPBAR {5,4,3,2,1,0} ;  /* 0x0000003f0000791a */ /* 0x000fc80000000000 */
[----:B------:R-:W2:Y:S02]  /*1050*/  CCTL.E.C.LDCU.IV.DEEP [UR26] ;  /* 0x000000001a007540 */ /* 0x000ea40009c08000 */
[----:B--2---:R4:W-:Y:S01]  /*1060*/  UTMACCTL.IV [UR26] ;  /* 0x000000001a0079b9 */ /* 0x0049e20008000000 */
[----:B------:R-:W-:Y:S01]  /*1070*/  NOP ;  /* 0x0000000000007918 */ /* 0x000fe20000000000 */
.L_x_34:
[----:B------:R-:W-:Y:S05]  /*1080*/  @P0 BRA `(.L_x_35) ;  /* 0x00000000000c0947 */ /* 0x000fea0003800000 */
[----:B------:R0:W-:Y:S01]  /*1090*/  UTMACMDFLUSH ;  /* 0x00000000000079b7 */ /* 0x0001e20000000000 */
[----:B------:R-:W-:Y:S05]  /*10a0*/  @P0 BRA `(.L_x_35) ;  /* 0x0000000000040947 */ /* 0x000fea0003800000 */
[----:B------:R-:W-:-:S04]  /*10b0*/  DEPBAR.LE SB0, 0x0 ;  /* 0x000080000000791a */ /* 0x000fc80000000000 */
.L_x_35:
[----:B------:R-:W-:Y:S05]  /*10c0*/  WARPSYNC.ALL ;  /* 0x0000000000007948 */ /* 0x000fea0003800000 */
[----:B------:R-:W-:Y:S01]  /*10d0*/  NOP ;  /* 0x0000000000007918 */ /* 0x000fe20000000000 */
[----:B-----5:R-:W-:Y:S06]  /*10e0*/  BAR.SYNC.DEFER_BLOCKING 0x0 ;  /* 0x0000000000007b1d */ /* 0x020fec0000010000 */
[----:B------:R-:W-:Y:S02]  /*10f0*/  BSSY.RECONVERGENT B3, `(.L_x_36) ;  /* 0x000000b000037945 */ /* 0x000fe40003800200 */
[----:B------:R-:W-:Y:S06]  /*1100*/  BAR.SYNC.DEFER_BLOCKING 0x0 ;  /* 0x0000000000007b1d */ /* 0x000fec0000010000 */
[----:B------:R5:W-:Y:S01]  /*1110*/  @!P0 STS [R10], RZ ;  /* 0x000000ff0a008388 */ /* 0x000be20000000800 */
[----:B------:R-:W-:Y:S01]  /*1120*/  NOP ;  /* 0x0000000000007918 */ /* 0x000fe20000000000 */
[----:B------:R-:W-:Y:S05]  /*1130*/  @P3 BRA `(.L_x_37) ;  /* 0x0000000000183947 */ /* 0x000fea0003800000 */
[----:B----4-:R-:W4:Y:S01]  /*1140*/  LDS R4, [UR8+0x8] ;  /* 0x00000808ff047984 */ /* 0x010f220008000800 */
[----:B--2---:R-:W2:Y:S01]  /*1150*/  LDC.64 R8, c[0x0][0x390] ;  /* 0x0000e400ff087b82 */ /* 0x004ea20000000a00 */
[----:B------:R-:W-:Y:S02]  /*1160*/  IMAD.MOV.U32 R5, RZ, RZ, 0x70 ;  /* 0x00000070ff057424 */ /* 0x000fe400078e00ff */
[----:B--2---:R2:W-:Y:S03]  /*1170*/  STS.64 [UR8], R8 ;  /* 0x00000008ff007988 */ /* 0x0045e60008000a08 */
[----:B----4-:R-:W-:-:S05]  /*1180*/  LOP3.LUT R4, R4, 0x10, R5, 0xd8, !PT ;  /* 0x0000001004047812 */ /* 0x010fca00078ed805 */
[----:B------:R2:W-:Y:S02]  /*1190*/  STS [UR8+0x8], R4 ;  /* 0x00000804ff007988 */ /* 0x0005e40008000808 */
.L_x_37:
[----:B----4-:R-:W-:Y:S05]  /*11a0*/  BSYNC.RECONVERGENT B3 ;  /* 0x0000000000037941 */ /* 0x010fea0003800200 */
.L_x_36:
[----:B------:R-:W-:Y:S04]  /*11b0*/  BSSY.RECONVERGENT B4, `(.L_x_38) ;  /* 0x0000011000047945 */ /* 0x000fe80003800200 */
[----:B------:R-:W-:Y:S04]  /*11c0*/  BSSY.RELIABLE B3, `(.L_x_39) ;  /* 0x000000e000037945 */ /* 0x000fe80003800100 */
[----:B------:R-:W-:Y:S05]  /*11d0*/  @P3 BRA `(.L_x_40) ;  /* 0x0000000000243947 */ /* 0x000fea0003800000 */
[----:B--2---:R-:W2:Y:S01]  /*11e0*/  LDS R4, [UR8+0x34] ;  /* 0x00003408ff047984 */ /* 0x004ea20008000800 */
[----:B------:R-:W-:-:S05]  /*11f0*/  IMAD.MOV.U32 R5, RZ, RZ, 0x3f000000 ;  /* 0x3f000000ff057424 */ /* 0x000fca00078e00ff */
[----:B--2---:R-:W-:-:S05]  /*1200*/  LOP3.LUT R4, R4, 0xff000000, R5, 0xb8, !PT ;  /* 0xff00000004047812 */ /* 0x004fca00078eb805 */
[----:B------:R2:W-:Y:S01]  /*1210*/  STS [UR8+0x34], R4 ;  /* 0x00003404ff007988 */ /* 0x0005e20008000808 */
[----:B------:R-:W-:Y:S05]  /*1220*/  @P3 BRA `(.L_x_41) ;  /* 0x00000000001c3947 */ /* 0x000fea0003800000 */
[----:B--2---:R-:W2:Y:S01]  /*1230*/  LDS R4, [UR8+0x38] ;  /* 0x00003808ff047984 */ /* 0x004ea20008000800 */
[----:B------:R-:W-:-:S05]  /*1240*/  IMAD.MOV.U32 R5, RZ, RZ, 0x3f ;  /* 0x0000003fff057424 */ /* 0x000fca00078e00ff */
[----:B--2---:R-:W-:-:S05]  /*1250*/  LOP3.LUT R4, R4, 0xff, R5, 0xb8, !PT ;  /* 0x000000ff04047812 */ /* 0x004fca00078eb805 */
[----:B------:R4:W-:Y:S02]  /*1260*/  STS [UR8+0x38], R4 ;  /* 0x00003804ff007988 */ /* 0x0009e40008000808 */
.L_x_40:
[----:B------:R-:W-:Y:S05]  /*1270*/  @P3 BREAK.RELIABLE B3 ;  /* 0x0000000000033942 */ /* 0x000fea0003800100 */
[----:B------:R-:W-:Y:S05]  /*1280*/  @P3 BRA `(.L_x_42) ;  /* 0x00000000000c3947 */ /* 0x000fea0003800000 */
[----:B------:R2:W-:Y:S02]  /*1290*/  STS [UR8+0x20], R3 ;  /* 0x00002003ff007988 */ /* 0x0005e40008000808 */
.L_x_41:
[----:B------:R-:W-:Y:S05]  /*12a0*/  BSYNC.RELIABLE B3 ;  /* 0x0000000000037941 */ /* 0x000fea0003800100 */
.L_x_39:
[----:B------:R2:W-:Y:S02]  /*12b0*/  @!P3 STS [UR8+0x24], R2 ;  /* 0x00002402ff00b988 */ /* 0x0005e40008000808 */
.L_x_42:
[----:B------:R-:W-:Y:S05]  /*12c0*/  BSYNC.RECONVERGENT B4 ;  /* 0x0000000000047941 */ /* 0x000fea0003800200 */
.L_x_38:
[----:B------:R-:W-:Y:S05]  /*12d0*/  WARPSYNC.ALL ;  /* 0x0000000000007948 */ /* 0x000fea0003800000 */
[----:B------:R-:W-:Y:S01]  /*12e0*/  NOP ;  /* 0x0000000000007918 */ /* 0x000fe20000000000 */
[----:B------:R-:W-:Y:S04]  /*12f0*/  BSSY.RECONVERGENT B4, `(.L_x_43) ;  /* 0x000000e000047945 */ /* 0x000fe80003800200 */
[----:B------:R-:W-:Y:S05]  /*1300*/  @P3 BRA `(.L_x_44) ;  /* 0x0000000000303947 */ /* 0x000fea0003800000 */
[----:B--23--:R-:W2:Y:S01]  /*1310*/  LDS R3, [UR8+0x34] ;  /* 0x00003408ff037984 */ /* 0x00cea20008000800 */
[----:B----4-:R-:W3:Y:S03]  /*1320*/  LDC.64 R4, c[0x0][0x3b8] ;  /* 0x0000ee00ff047b82 */ /* 0x010ee60000000a00 */
        /* <DEDUP_REMOVED lines=10> */
.L_x_44:
[----:B------:R-:W-:Y:S05]  /*13d0*/  BSYNC.RECONVERGENT B4 ;  /* 0x0000000000047941 */ /* 0x000fea0003800200 */
.L_x_43:
[----:B------:R-:W-:Y:S04]  /*13e0*/  BSSY.RECONVERGENT B5, `(.L_x_45) ;  /* 0x000001a000057945 */ /* 0x000fe80003800200 */
[----:B------:R-:W-:Y:S04]  /*13f0*/  BSSY.RELIABLE B4, `(.L_x_46) ;  /* 0x0000015000047945 */ /* 0x000fe80003800100 */
[----:B------:R-:W-:Y:S05]  /*1400*/  @P3 BRA `(.L_x_47) ;  /* 0x0000000000203947 */ /* 0x000fea0003800000 */
[----:B--23--:R-:W2:Y:S02]  /*1410*/  LDS R2, [UR8+0x34] ;  /* 0x00003408ff027984 */ /* 0x00cea40008000800 */
[----:B--2---:R-:W-:-:S05]  /*1420*/  LOP3.LUT R2, R2, 0x38, RZ, 0xb8, !PT ;  /* 0x0000003802027812 */ /* 0x004fca00078eb8ff */
[----:B------:R2:W-:Y:S01]  /*1430*/  STS [UR8+0x34], R2 ;  /* 0x00003402ff007988 */ /* 0x0005e20008000808 */
[----:B------:R-:W-:Y:S05]  /*1440*/  @P3 BRA `(.L_x_48) ;  /* 0x0000000000203947 */ /* 0x000fea0003800000 */
[----:B--2---:R-:W2:Y:S01]  /*1450*/  LDS R2, [UR8+0x8] ;  /* 0x00000808ff027984 */ /* 0x004ea20008000800 */
[----:B------:R-:W-:-:S05]  /*1460*/  IMAD.MOV.U32 R3, RZ, RZ, 0x780 ;  /* 0x00000780ff037424 */ /* 0x000fca00078e00ff */
[----:B--2---:R-:W-:-:S05]  /*1470*/  LOP3.LUT R2, R2, 0x300, R3, 0xd8, !PT ;  /* 0x0000030002027812 */ /* 0x004fca00078ed803 */
[----:B------:R2:W-:Y:S02]  /*1480*/  STS [UR8+0x8], R2 ;  /* 0x00000802ff007988 */ /* 0x0005e40008000808 */
.L_x_47:
[----:B------:R-:W-:Y:S05]  /*1490*/  @P3 BRA `(.L_x_49) ;  /* 0x0000000000283947 */ /* 0x000fea0003800000 */
[----:B--23--:R-:W2:Y:S02]  /*14a0*/  LDS R2, [UR8+0x8] ;  /* 0x00000808ff027984 */ /* 0x00cea40008000800 */
[----:B--2---:R-:W-:-:S05]  /*14b0*/  LOP3.LUT R2, R2, 0x1800, RZ, 0xb8, !PT ;  /* 0x0000180002027812 */ /* 0x004fca00078eb8ff */
[----:B------:R3:W-:Y:S02]  /*14c0*/  STS [UR8+0x8], R2 ;  /* 0x00000802ff007988 */ /* 0x0007e40008000808 */
.L_x_48:
[----:B------:R-:W-:Y:S05]  /*14d0*/  @P3 BREAK.RELIABLE B4 ;  /* 0x0000000000043942 */ /* 0x000fea0003800100 */
[----:B------:R-:W-:Y:S05]  /*14e0*/  @P3 BRA `(.L_x_50) ;  /* 0x0000000000243947 */ /* 0x000fea0003800000 */
[----:B--23--:R-:W2:Y:S01]  /*14f0*/  LDS R2, [UR8+0x8] ;  /* 0x00000808ff027984 */ /* 0x00cea20008000800 */
[----:B------:R-:W-:-:S05]  /*1500*/  IMAD.MOV.U32 R3, RZ, RZ, 0x6000 ;  /* 0x00006000ff037424 */ /* 0x000fca00078e00ff */
[----:B--2---:R-:W-:-:S04]  /*1510*/  LOP3.LUT R2, R2, 0x6000, R3, 0xd8, !PT ;  /* 0x0000600002027812 */ /* 0x004fc800078ed803 */
[----:B------:R-:W-:-:S05]  /*1520*/  LOP3.LUT R2, R2, 0x400000, RZ, 0xb8, !PT ;  /* 0x0040000002027812 */ /* 0x000fca00078eb8ff */
[----:B------:R2:W-:Y:S02]  /*1530*/  STS [UR8+0x8], R2 ;  /* 0x00000802ff007988 */ /* 0x0005e40008000808 */
.L_x_49:
[----:B------:R-:W-:Y:S05]  /*1540*/  BSYNC.RELIABLE B4 ;  /* 0x0000000000047941 */ /* 0x000fea0003800100 */
.L_x_46:
[----:B--23--:R-:W2:Y:S02]  /*1550*/  @!P3 LDS R2, [UR8+0x8] ;  /* 0x00000808ff02b984 */ /* 0x00cea40008000800 */
[----:B--2---:R-:W-:-:S05]  /*1560*/  @!P3 LOP3.LUT R2, R2, 0x8000, RZ, 0xb8, !PT ;  /* 0x000080000202b812 */ /* 0x004fca00078eb8ff */
[----:B------:R2:W-:Y:S02]  /*1570*/  @!P3 STS [UR8+0x8], R2 ;  /* 0x00000802ff00b988 */ /* 0x0005e40008000808 */
.L_x_50:
[----:B------:R-:W-:Y:S05]  /*1580*/  BSYNC.RECONVERGENT B5 ;  /* 0x0000000000057941 */ /* 0x000fea0003800200 */
.L_x_45:
[----:B------:R-:W-:Y:S05]  /*1590*/  WARPSYNC.ALL ;  /* 0x0000000000007948 */ /* 0x000fea0003800000 */
[----:B------:R-:W-:Y:S01]  /*15a0*/  NOP ;  /* 0x0000000000007918 */ /* 0x000fe20000000000 */
[----:B------:R-:W-:-:S04]  /*15b0*/  UIADD3 UR4, UPT, UPT, UR4, 0x100, URZ ;  /* 0x0000010004047890 */ /* 0x000fc8000fffe0ff */
[----:B------:R-:W-:-:S04]  /*15c0*/  UIADD3 UR20, UP0, UPT, UR4, UR20, URZ ;  /* 0x0000001404147290 */ /* 0x000fc8000ff1e0ff */
[----:B------:R-:W-:Y:S01]  /*15d0*/  ULEA.HI.X.SX32 UR21, UR4, UR21, 0x1, UP0 ;  /* 0x0000001504157291 */ /* 0x000fe200080f0eff */
[----:B------:R-:W-:Y:S11]  /*15e0*/  @P0 BRA `(.L_x_51) ;  /* 0x0000000000300947 */ /* 0x000ff60003800000 */
[----:B--23--:R-:W2:Y:S01]  /*15f0*/  S2R R2, SR_LANEID ;  /* 0x0000000000027919 */ /* 0x00cea20000000000 */
[----:B------:R-:W-:Y:S05]  /*1600*/  WARPSYNC.ALL ;  /* 0x0000000000007948 */ /* 0x000fea0003800000 */
[----:B------:R-:W-:Y:S01]  /*1610*/  NOP ;  /* 0x0000000000007918 */ /* 0x000fe20000000000 */
[----:B--2-4-:R-:W-:-:S05]  /*1620*/  IMAD.SHL.U32 R4, R2, 0x4, RZ ;  /* 0x0000000402047824 */ /* 0x014fca00078e00ff */
[----:B------:R-:W2:Y:S01]  /*1630*/  LDS R5, [R4+UR8] ;  /* 0x0000000804057984 */ /* 0x000ea20008000800 */
[----:B------:R-:W-:-:S05]  /*1640*/  IADD3 R2, P1, PT, R4, UR20, RZ ;  /* 0x0000001404027c10 */ /* 0x000fca000ff3e0ff */
[----:B------:R-:W-:-:S05]  /*1650*/  IMAD.X R3, RZ, RZ, UR21, P1 ;  /* 0x00000015ff037e24 */ /* 0x000fca00088e06ff */
[----:B--2---:R2:W3:Y:S01]  /*1660*/  ATOMG.E.EXCH.STRONG.GPU PT, RZ, [R2], R5 ;  /* 0x0000000502ff73a8 */ /* 0x0044e200041ee100 */
[----:B------:R-:W-:-:S04]  /*1670*/  DEPBAR {5,4,3,2,1,0} ;  /* 0x0000003f0000791a */ /* 0x000fc80000000000 */
[----:B------:R-:W4:Y:S02]  /*1680*/  CCTL.E.C.LDCU.IV.DEEP [UR20] ;  /* 0x0000000014007540 */ /* 0x000f240009c08000 */
[----:B----4-:R2:W-:Y:S01]  /*1690*/  UTMACCTL.IV [UR20] ;  /* 0x00000000140079b9 */ /* 0x0105e20008000000 */
[----:B------:R-:W-:Y:S01]  /*16a0*/  NOP ;  /* 0x0000000000007918 */ /* 0x000fe20000000000 */
.L_x_51:
[----:B------:R-:W-:Y:S05]  /*16b0*/  @P0 BRA `(.L_x_52) ;  /* 0x00000000000c0947 */ /* 0x000fea0003800000 */
[----:B------:R0:W-:Y:S01]  /*16c0*/  UTMACMDFLUSH ;  /* 0x00000000000079b7 */ /* 0x0001e20000000000 */
[----:B------:R-:W-:Y:S05]  /*16d0*/  @P0 BRA `(.L_x_52) ;  /* 0x0000000000040947 */ /* 0x000fea0003800000 */
[----:B------:R-:W-:-:S04]  /*16e0*/  DEPBAR.LE SB0, 0x0 ;  /* 0x000080000000791a */ /* 0x000fc80000000000 */
.L_x_52:
[----:B------:R-:W-:Y:S05]  /*16f0*/  WARPSYNC.ALL ;  /* 0x0000000000007948 */ /* 0x000fea0003800000 */
[----:B------:R-:W-:Y:S01]  /*1700*/  NOP ;  /* 0x0000000000007918 */ /* 0x000fe20000000000 */
[----:B---3--:R-:W-:Y:S01]  /*1710*/  BAR.SYNC.DEFER_BLOCKING 0x0 ;  /* 0x0000000000007b1d */ /* 0x008fe20000010000 */
[----:B--2---:R-:W-:Y:S01]  /*1720*/  SHF.R.U32.HI R2, RZ, 0x5, R0 ;  /* 0x00000005ff027819 */ /* 0x004fe20000011600 */
[----:B------:R-:W-:-:S03]  /*1730*/  UIADD3 UR12, UPT, UPT, UR8, 0xc020, URZ ;  /* 0x0000c020080c7890 */ /* 0x000fc6000fffe0ff */
[----:B------:R-:W-:Y:S01]  /*1740*/  R2UR UR22, R2 ;  /* 0x00000000021672ca */ /* 0x000fe200000e0000 */
[----:B------:R-:W-:Y:S01]  /*1750*/  VOTEU.ALL UP0, P3 ;  /* 0x0000000000ff7886 */ /* 0x000fe20001800000 */
[----:B------:R-:W-:Y:S01]  /*1760*/  UMOV UR4, 0x1 ;  /* 0x0000000100047882 */ /* 0x000fe20000000000 */
[----:B------:R-:W-:Y:S01]  /*1770*/  VOTEU.ALL UP1, P3 ;  /* 0x0000000000ff7886 */ /* 0x000fe20001820000 */
[----:B------:R-:W-:Y:S02]  /*1780*/  BSSY.RECONVERGENT B5, `(.L_x_53) ;  /* 0x0000018000057945 */ /* 0x000fe40003800200 */
[----:B------:R-:W-:-:S04]  /*1790*/  @!UP0 UIADD3 UR10, UPT, UPT, -UR4, 0x100000, URZ ;  /* 0x00100000040a8890 */ /* 0x000fc8000fffe1ff */
[----:B------:R-:W-:Y:S02]  /*17a0*/  @!UP0 USHF.L.U32 UR11, UR10, 0xb, URZ ;  /* 0x0000000b0a0b8899 */ /* 0x000fe400080006ff */
[----:B------:R-:W-:Y:S02]  /*17b0*/  @!UP0 USHF.L.U32 UR10, UR10, 0x1, URZ ;  /* 0x000000010a0a8899 */ /* 0x000fe400080006ff */
[----:B------:R-:W-:-:S04]  /*17c0*/  @!UP0 UIADD3 UR4, UPT, UPT, -UR4, 0x100000, URZ ;  /* 0x0010000004048890 */ /* 0x000fc8000fffe1ff */
[----:B------:R-:W-:Y:S02]  /*17d0*/  @!UP0 USHF.L.U32 UR5, UR4, 0xb, URZ ;  /* 0x0000000b04058899 */ /* 0x000fe400080006ff */
[----:B------:R-:W-:Y:S01]  /*17e0*/  @!UP0 USHF.L.U32 UR4, UR4, 0x1, URZ ;  /* 0x0000000104048899 */ /* 0x000fe200080006ff */
[----:B------:R-:W-:Y:S01]  /*17f0*/  VOTEU.ALL UP0, P3 ;  /* 0x0000000000ff7886 */ /* 0x000fe20001800000 */
[----:B------:R-:W2:Y:S04]  /*1800*/  FENCE.VIEW.ASYNC.S ;  /* 0x00000000000073c6 */ /* 0x000ea80000000000 */
[----:B--2---:R2:W3:Y:S06]  /*1810*/  @!UP0 SYNCS.EXCH.64 URZ, [UR8+0xc000], UR10 ;  /* 0x00c0000a08ff85b2 */ /* 0x0044ec0008000100 */
[----:B------:R2:W3:Y:S02]  /*1820*/  @!UP1 SYNCS.EXCH.64 URZ, [UR8+0xc020], UR4 ;  /* 0x00c0200408ff95b2 */ /* 0x0004e40008000100 */
[----:B---3--:R-:W-:Y:S06]  /*1830*/  BAR.SYNC.DEFER_BLOCKING 0x0 ;  /* 0x0000000000007b1d */ /* 0x008fec0000010000 */
[----:B------:R-:W-:Y:S05]  /*1840*/  @P3 BRA `(.L_x_54) ;  /* 0x00000000002c3947 */ /* 0x000fea0003800000 */
[----:B--2---:R-:W-:Y:S02]  /*1850*/  UMOV UR4, 0x1 ;  /* 0x0000000100047882 */ /* 0x004fe40000000000 */
[----:B------:R-:W-:-:S04]  /*1860*/  UIADD3 UR10, UPT, UPT, -UR4, 0x100000, URZ ;  /* 0x00100000040a7890 */ /* 0x000fc8000fffe1ff */
[----:B------:R-:W-:Y:S02]  /*1870*/  USHF.L.U32 UR11, UR10, 0xb, URZ ;  /* 0x0000000b0a0b7899 */ /* 0x000fe400080006ff */
[----:B------:R-:W-:Y:S02]  /*1880*/  USHF.L.U32 UR10, UR10, 0x1, URZ ;  /* 0x000000010a0a7899 */ /* 0x000fe400080006ff */
[----:B------:R-:W-:-:S04]  /*1890*/  UIADD3 UR4, UPT, UPT, -UR4, 0x100000, URZ ;  /* 0x0010000004047890 */ /* 0x000fc8000fffe1ff */
[----:B------:R-:W-:Y:S02]  /*18a0*/  USHF.L.U32 UR5, UR4, 0xb, URZ ;  /* 0x0000000b04057899 */ /* 0x000fe400080006ff */
[----:B------:R-:W-:Y:S01]  /*18b0*/  USHF.L.U32 UR4, UR4, 0x1, URZ ;  /* 0x0000000104047899 */ /* 0x000fe200080006ff */
[----:B------:R-:W2:Y:S03]  /*18c0*/  FENCE.VIEW.ASYNC.S ;  /* 0x00000000000073c6 */ /* 0x000ea60000000000 */
[----:B--2---:R3:W2:Y:S08]  /*18d0*/  SYNCS.EXCH.64 URZ, [UR8+0xc008], UR10 ;  /* 0x00c0080a08ff75b2 */ /* 0x0046b00008000100 */
[----:B------:R3:W4:Y:S02]  /*18e0*/  SYNCS.EXCH.64 URZ, [UR8+0xc028], UR4 ;  /* 0x00c0280408ff75b2 */ /* 0x0007240008000100 */
[----:B---3--:R-:W-:Y:S01]  /*18f0*/  NOP ;  /* 0x0000000000007918 */ /* 0x008fe20000000000 */
.L_x_54:
[----:B--2---:R-:W-:Y:S05]  /*1900*/  BSYNC.RECONVERGENT B5 ;  /* 0x0000000000057941 */ /* 0x004fea0003800200 */
.L_x_53:
[----:B----4-:R-:W-:Y:S01]  /*1910*/  BAR.SYNC.DEFER_BLOCKING 0x0 ;  /* 0x0000000000007b1d */ /* 0x010fe20000010000 */
[----:B------:R-:W-:Y:S01]  /*1920*/  USHF.L.U32 UR15, UR7, 0x6, URZ ;  /* 0x00000006070f7899 */ /* 0x000fe200080006ff */
[----:B------:R-:W-:Y:S01]  /*1930*/  ISETP.GE.AND P0, PT, R6, 0x1, PT ;  /* 0x000000010600780c */ /* 0x000fe20003f06270 */
[----:B------:R-:W-:-:S03]  /*1940*/  USHF.L.U32 UR19, UR9, 0x6, URZ ;  /* 0x0000000609137899 */ /* 0x000fc600080006ff */
[----:B------:R-:W-:Y:S04]  /*1950*/  BSSY.RECONVERGENT B5, `(.L_x_55) ;  /* 0x000000d000057945 */ /* 0x000fe80003800200 */
[----:B------:R-:W-:Y:S05]  /*1960*/  @P3 BRA `(.L_x_56) ;  /* 0x00000000002c3947 */ /* 0x000fea0003800000 */
[----:B------:R-:W-:Y:S02]  /*1970*/  UMOV UR4, 0x1 ;  /* 0x0000000100047882 */ /* 0x000fe40000000000 */
[----:B------:R-:W-:-:S04]  /*1980*/  UIADD3 UR10, UPT, UPT, -UR4, 0x100000, URZ ;  /* 0x00100000040a7890 */ /* 0x000fc8000fffe1ff */
[----:B------:R-:W-:Y:S02]  /*1990*/  USHF.L.U32 UR11, UR10, 0xb, URZ ;  /* 0x0000000b0a0b7899 */ /* 0x000fe400080006ff */
[----:B------:R-:W-:Y:S02]  /*19a0*/  USHF.L.U32 UR10, UR10, 0x1, URZ ;  /* 0x000000010a0a7899 */ /* 0x000fe400080006ff */
[----:B------:R-:W-:-:S04]  /*19b0*/  UIADD3 UR4, UPT, UPT, -UR4, 0x100000, URZ ;  /* 0x0010000004047890 */ /* 0x000fc8000fffe1ff */
[----:B------:R-:W-:Y:S02]  /*19c0*/  USHF.L.U32 UR5, UR4, 0xb, URZ ;  /* 0x0000000b04057899 */ /* 0x000fe400080006ff */
[----:B------:R-:W-:Y:S01]  /*19d0*/  USHF.L.U32 UR4, UR4, 0x1, URZ ;  /* 0x0000000104047899 */ /* 0x000fe200080006ff */
[----:B------:R-:W2:Y:S03]  /*19e0*/  FENCE.VIEW.ASYNC.S ;  /* 0x00000000000073c6 */ /* 0x000ea60000000000 */
[----:B--2---:R2:W3:Y:S08]  /*19f0*/  SYNCS.EXCH.64 URZ, [UR8+0xc010], UR10 ;  /* 0x00c0100a08ff75b2 */ /* 0x0044f00008000100 */
[----:B------:R2:W4:Y:S01]  /*1a00*/  SYNCS.EXCH.64 URZ, [UR8+0xc030], UR4 ;  /* 0x00c0300408ff75b2 */ /* 0x0005220008000100 */
[----:B------:R-:W-:Y:S01]  /*1a10*/  NOP ;  /* 0x0000000000007918 */ /* 0x000fe20000000000 */
.L_x_56:
[----:B--2---:R-:W-:Y:S05]  /*1a20*/  BSYNC.RECONVERGENT B5 ;  /* 0x0000000000057941 */ /* 0x004fea0003800200 */
.L_x_55:
[----:B------:R-:W-:Y:S05]  /*1a30*/  @!P0 BRA `(.L_x_57) ;  /* 0x0000000800708947 */ /* 0x000fea0003800000 */
[----:B---34-:R-:W-:Y:S01]  /*1a40*/  BAR.SYNC.DEFER_BLOCKING 0x0 ;  /* 0x0000000000007b1d */ /* 0x018fe20000010000 */
[----:B------:R-:W-:Y:S01]  /*1a50*/  @!P3 IMAD.MOV.U32 R2, RZ, RZ, 0x4000 ;  /* 0x00004000ff02b424 */ /* 0x000fe200078e00ff */
[----:B------:R-:W-:Y:S02]  /*1a60*/  ELECT P1, URZ, PT ;  /* 0x0000000000ff782f */ /* 0x000fe40003820000 */
[----:B------:R-:W-:Y:S02]  /*1a70*/  ELECT P0, URZ, PT ;  /* 0x0000000000ff782f */ /* 0x000fe40003800000 */
[C---:B------:R-:W-:Y:S01]  /*1a80*/  ISETP.LT.U32.AND P1, PT, R36.reuse, 0x20, P1 ;  /* 0x000000202400780c */ /* 0x040fe20000f21070 */
[----:B------:R-:W-:Y:S01]  /*1a90*/  UMOV UR11, UR15 ;  /* 0x0000000f000b7c82 */ /* 0x000fe20008000000 */
[----:B------:R-:W-:Y:S01]  /*1aa0*/  ISETP.LT.U32.AND P0, PT, R36, 0x20, P0 ;  /* 0x000000202400780c */ /* 0x000fe20000701070 */
[----:B------:R-:W-:-:S10]  /*1ab0*/  UIADD3 UR16, UPT, UPT, UR8, 0x6000, URZ ;  /* 0x0000600008107890 */ /* 0x000fd4000fffe0ff */
[----:B------:R-:W-:Y:S01]  /*1ac0*/  VOTEU.ANY UP0, P1 ;  /* 0x0000000000ff7886 */ /* 0x000fe20000800100 */
[----:B------:R-:W-:Y:S01]  /*1ad0*/  VOTEU.ANY UP2, P1 ;  /* 0x0000000000ff7886 */ /* 0x000fe20000840100 */
[----:B------:R-:W-:Y:S01]  /*1ae0*/  VOTEU.ANY UP1, P0 ;  /* 0x0000000000ff7886 */ /* 0x000fe20000020100 */
[----:B------:R-:W-:Y:S01]  /*1af0*/  VOTEU.ANY UP3, P0 ;  /* 0x0000000000ff7886 */ /* 0x000fe20000060100 */
[----:B------:R2:W-:Y:S01]  /*1b00*/  @!P3 SYNCS.ARRIVE.TRANS64 RZ, [UR8+0xc000], R2 ;  /* 0x00c00002ffffb9a7 */ /* 0x0005e20008000008 */
[----:B------:R3:W-:Y:S06]  /*1b10*/  MEMBAR.ALL.CTA ;  /* 0x0000000000007992 */ /* 0x0007ec0000008000 */
[----:B---3--:R-:W3:Y:S01]  /*1b20*/  FENCE.VIEW.ASYNC.S ;  /* 0x00000000000073c6 */ /* 0x008ee20000000000 */
[----:B------:R-:W-:Y:S01]  /*1b30*/  @UP0 UIADD3 UR9, UPT, UPT, UR8, 0xc000, URZ ;  /* 0x0000c00008090890 */ /* 0x000fe2000fffe0ff */
[----:B------:R-:W-:Y:S01]  /*1b40*/  @UP0 UMOV UR10, URZ ;  /* 0x000000ff000a0c82 */ /* 0x000fe20008000000 */
[----:B------:R-:W-:Y:S01]  /*1b50*/  @UP1 UIADD3 UR17, UPT, UPT, UR8, 0xc000, URZ ;  /* 0x0000c00008111890 */ /* 0x000fe2000fffe0ff */
[----:B------:R-:W-:Y:S01]  /*1b60*/  @UP1 UMOV UR18, URZ ;  /* 0x000000ff00121c82 */ /* 0x000fe20008000000 */
[----:B------:R-:W-:Y:S01]  /*1b70*/  UISETP.NE.U32.AND UP0, UPT, UR22, URZ, UPT ;  /* 0x000000ff1600728c */ /* 0x000fe2000bf05070 */
[----:B---3--:R-:W-:Y:S06]  /*1b80*/  BAR.SYNC.DEFER_BLOCKING 0x0 ;  /* 0x0000000000007b1d */ /* 0x008fec0000010000 */
[----:B------:R2:W-:Y:S02]  /*1b90*/  @UP2 UTMALDG.2D [UR8], [UR24] ;  /* 0x00000008180025b4 */ /* 0x0005e40008008000 */
[----:B------:R-:W-:Y:S06]  /*1ba0*/  BAR.SYNC.DEFER_BLOCKING 0x0 ;  /* 0x0000000000007b1d */ /* 0x000fec0000010000 */
[----:B------:R2:W-:Y:S02]  /*1bb0*/  @UP3 UTMALDG.2D [UR16], [UR26] ;  /* 0x000000101a0035b4 */ /* 0x0005e40008008000 */
[----:B------:R-:W-:Y:S06]  /*1bc0*/  BAR.SYNC.DEFER_BLOCKING 0x0 ;  /* 0x0000000000007b1d */ /* 0x000fec0000010000 */
[----:B------:R-:W3:Y:S02]  /*1bd0*/  SYNCS.PHASECHK.TRANS64.TRYWAIT P0, [UR8+0xc000], RZ ;  /* 0x00c000ffff0075a7 */ /* 0x000ee40008001108 */
[----:B--23--:R-:W-:Y:S05]  /*1be0*/  @!P0 BRA `(.L_x_58) ;  /* 0x0000000c00c48947 */ /* 0x00cfea0003800000 */
.L_x_74:
[----:B------:R-:W-:Y:S05]  /*1bf0*/  BRA.U UP0, `(.L_x_59) ;  /* 0x0000000100747547 */ /* 0x000fea000b800000 */
[----:B------:R-:W-:Y:S02]  /*1c00*/  USHF.R.U32.HI UR6, URZ, 0x4, UR8 ;  /* 0x00000004ff067899 */ /* 0x000fe40008011608 */
[----:B------:R-:W-:Y:S02]  /*1c10*/  USHF.R.U32.HI UR10, URZ, 0x4, UR16 ;  /* 0x00000004ff0a7899 */ /* 0x000fe40008011610 */
[----:B------:R-:W-:Y:S02]  /*1c20*/  USGXT.U32 UR6, UR6, 0xe ;  /* 0x0000000e0606789a */ /* 0x000fe40008000000 */
[----:B------:R-:W-:Y:S02]  /*1c30*/  USGXT.U32 UR10, UR10, 0xe ;  /* 0x0000000e0a0a789a */ /* 0x000fe40008000000 */
[----:B------:R-:W-:Y:S02]  /*1c40*/  UIADD3 UR32, UP0, UPT, UR6, 0x2, URZ ;  /* 0x0000000206207890 */ /* 0x000fe4000ff1e0ff */
[----:B------:R-:W-:Y:S01]  /*1c50*/  UIADD3 UR34, UP1, UPT, UR10, 0x2, URZ ;  /* 0x000000020a227890 */ /* 0x000fe2000ff3e0ff */
[----:B------:R-:W-:Y:S01]  /*1c60*/  UMOV UR4, URZ ;  /* 0x000000ff00047c82 */ /* 0x000fe20008000000 */
[----:B------:R-:W-:Y:S01]  /*1c70*/  UMOV UR5, URZ ;  /* 0x000000ff00057c82 */ /* 0x000fe20008000000 */
[----:B------:R-:W-:-:S02]  /*1c80*/  UIADD3.X UR33, UPT, UPT, UR4, 0x40004040, URZ, UP0, !UPT ;  /* 0x4000404004217890 */ /* 0x000fc400087fe4ff */
[----:B------:R-:W-:Y:S02]  /*1c90*/  UIADD3.X UR35, UPT, UPT, UR5, 0x40004040, URZ, UP1, !UPT ;  /* 0x4000404005237890 */ /* 0x000fe40008ffe4ff */
[----:B------:R-:W-:Y:S02]  /*1ca0*/  UIADD3.64 UR4, UPT, UPT, UR32, 0x2, URZ ;  /* 0x0000000220047897 */ /* 0x000fe4000fffe0ff */
[----:B------:R-:W-:Y:S02]  /*1cb0*/  UIADD3.64 UR16, UPT, UPT, UR34, 0x2, URZ ;  /* 0x0000000222107897 */ /* 0x000fe4000fffe0ff */
[----:B------:R-:W-:Y:S02]  /*1cc0*/  UIADD3.64 UR28, UPT, UPT, UR32, 0x4, URZ ;  /* 0x00000004201c7897 */ /* 0x000fe4000fffe0ff */
[----:B------:R-:W-:Y:S01]  /*1cd0*/  UIADD3.64 UR30, UPT, UPT, UR34, 0x4, URZ ;  /* 0x00000004221e7897 */ /* 0x000fe2000fffe0ff */
[----:B------:R-:W-:Y:S01]  /*1ce0*/  UMOV UR36, 0x0 ;  /* 0x0000000000247882 */ /* 0x000fe20000000000 */
[----:B------:R-:W-:Y:S01]  /*1cf0*/  UMOV UR37, 0x4100010 ;  /* 0x0410001000257882 */ /* 0x000fe20000000000 */
[----:B------:R-:W-:Y:S01]  /*1d00*/  UMOV UR7, 0x40004040 ;  /* 0x4000404000077882 */ /* 0x000fe20000000000 */
[----:B------:R-:W-:Y:S01]  /*1d10*/  UMOV UR11, 0x40004040 ;  /* 0x40004040000b7882 */ /* 0x000fe20000000000 */
[----:B------:R-:W-:Y:S01]  /*1d20*/  UMOV UR38, 0x0 ;  /* 0x0000000000267882 */ /* 0x000fe20000000000 */
[----:B------:R-:W-:Y:S01]  /*1d30*/  UMOV UR39, 0x4100010 ;  /* 0x0410001000277882 */ /* 0x000fe20000000000 */
[----:B------:R-:W-:Y:S01]  /*1d40*/  UMOV UR40, 0x0 ;  /* 0x0000000000287882 */ /* 0x000fe20000000000 */
[----:B------:R-:W-:Y:S01]  /*1d50*/  UMOV UR41, 0x4100010 ;  /* 0x0410001000297882 */ /* 0x000fe20000000000 */
[----:B------:R2:W-:Y:S01]  /*1d60*/  UTCHMMA gdesc[UR6], gdesc[UR10], tmem[UR23], tmem[UR36], idesc[UR37], !UPT ;  /* 0x00ff240a060075ea */ /* 0x0005e2000f800017 */
[----:B------:R-:W-:Y:S01]  /*1d70*/  UMOV UR42, 0x0 ;  /* 0x00000000002a7882 */ /* 0x000fe20000000000 */
[----:B------:R-:W-:Y:S01]  /*1d80*/  UMOV UR43, 0x4100010 ;  /* 0x04100010002b7882 */ /* 0x000fe20000000000 */
[----:B------:R2:W-:Y:S01]  /*1d90*/  UTCHMMA gdesc[UR32], gdesc[UR34], tmem[UR23], tmem[UR38], idesc[UR39], UPT ;  /* 0x00ff2622200075ea */ /* 0x0005e2000b800017 */
[----:B------:R2:W-:Y:S01]  /*1da0*/  UTCHMMA gdesc[UR4], gdesc[UR16], tmem[UR23], tmem[UR40], idesc[UR41], UPT ;  /* 0x00ff2810040075ea */ /* 0x0005e2000b800017 */
[----:B------:R2:W-:Y:S01]  /*1db0*/  UTCHMMA gdesc[UR28], gdesc[UR30], tmem[UR23], tmem[UR42], idesc[UR43], UPT ;  /* 0x00ff2a1e1c0075ea */ /* 0x0005e2000b800017 */
[----:B------:R-:W-:Y:S01]  /*1dc0*/  NOP ;  /* 0x0000000000007918 */ /* 0x000fe20000000000 */
.L_x_59:
[----:B------:R-:W-:Y:S01]  /*1dd0*/  ELECT P0, URZ, PT ;  /* 0x0000000000ff782f */ /* 0x000fe20003800000 */
[----:B--2---:R-:W-:Y:S01]  /*1de0*/  UMOV UR4, UR12 ;  /* 0x0000000c00047c82 */ /* 0x004fe20008000000 */
[----:B------:R-:W-:Y:S02]  /*1df0*/  UMOV UR5, URZ ;  /* 0x000000ff00057c82 */ /* 0x000fe40008000000 */
[----:B------:R-:W-:-:S13]  /*1e00*/  ISETP.LT.U32.AND P0, PT, R36, 0x20, P0 ;  /* 0x000000202400780c */ /* 0x000fda0000701070 */
[----:B------:R-:W-:Y:S01]  /*1e10*/  VOTEU.ANY UP0, P0 ;  /* 0x0000000000ff7886 */ /* 0x000fe20000000100 */
[----:B------:R-:W-:Y:S01]  /*1e20*/  VOTEU.ANY UP1, P0 ;  /* 0x0000000000ff7886 */ /* 0x000fe20000020100 */
[----:B------:R-:W-:-:S03]  /*1e30*/  ISETP.GE.U32.AND P0, PT, R6, 0x41, PT ;  /* 0x000000410600780c */ /* 0x000fc60003f06070 */
[----:B------:R-:W-:Y:S02]  /*1e40*/  @UP0 UMOV UR4, UR4 ;  /* 0x0000000400040c82 */ /* 0x000fe40008000000 */
[----:B------:R2:W-:Y:S01]  /*1e50*/  @UP1 UTCBAR [UR4], URZ ;  /* 0x000000ff040013e9 */ /* 0x0005e200080000ff */
[----:B------:R-:W-:Y:S06]  /*1e60*/  BAR.SYNC.DEFER_BLOCKING 0x0 ;  /* 0x0000000000007b1d */ /* 0x000fec0000010000 */
[----:B------:R-:W3:Y:S02]  /*1e70*/  SYNCS.PHASECHK.TRANS64.TRYWAIT P1, [UR8+0xc020], RZ ;  /* 0x00c020ffff0075a7 */ /* 0x000ee40008021108 */
[----:B--23--:R-:W-:Y:S05]  /*1e80*/  @!P1 BRA `(.L_x_60) ;  /* 0x0000000c00289947 */ /* 0x00cfea0003800000 */
.L_x_75:
[----:B------:R-:W-:Y:S01]  /*1e90*/  UMOV UR4, URZ ;  /* 0x000000ff00047c82 */ /* 0x000fe20008000000 */
[----:B------:R-:W-:Y:S05]  /*1ea0*/  @!P0 BRA `(.L_x_57) ;  /* 0x0000000400548947 */ /* 0x000fea0003800000 */
[----:B------:R-:W2:Y:S01]  /*1eb0*/  LDCU UR29, c[0x0][0x3a0] ;  /* 0x00007400ff1d77ac */ /* 0x000ea20008000800 */
[----:B------:R-:W-:Y:S01]  /*1ec0*/  UMOV UR9, 0x1 ;  /* 0x0000000100097882 */ /* 0x000fe20000000000 */
[----:B------:R-:W-:-:S05]  /*1ed0*/  UMOV UR14, 0x40 ;  /* 0x00000040000e7882 */ /* 0x000fca0000000000 */
.L_x_64:
[----:B------:R-:W-:Y:S01]  /*1ee0*/  BAR.SYNC.DEFER_BLOCKING 0x0 ;  /* 0x0000000000007b1d */ /* 0x000fe20000010000 */
[----:B------:R-:W-:Y:S01]  /*1ef0*/  ULEA UR28, UR9, UR8, 0x3 ;  /* 0x00000008091c7291 */ /* 0x000fe2000f8e18ff */
[----:B------:R-:W-:Y:S01]  /*1f00*/  @!P3 IMAD.MOV.U32 R2, RZ, RZ, 0x4000 ;  /* 0x00004000ff02b424 */ /* 0x000fe200078e00ff */
[----:B------:R-:W-:Y:S01]  /*1f10*/  ELECT P1, URZ, PT ;  /* 0x0000000000ff782f */ /* 0x000fe20003820000 */
[----:B------:R-:W-:-:S03]  /*1f20*/  ULEA UR12, UR9, UR8, 0xd ;  /* 0x00000008090c7291 */ /* 0x000fc6000f8e68ff */
[----:B------:R-:W-:Y:S02]  /*1f30*/  ISETP.LT.U32.AND P1, PT, R36, 0x20, P1 ;  /* 0x000000202400780c */ /* 0x000fe40000f21070 */
[----:B------:R-:W-:Y:S01]  /*1f40*/  ELECT P0, URZ, PT ;  /* 0x0000000000ff782f */ /* 0x000fe20003800000 */
[----:B------:R-:W-:-:S03]  /*1f50*/  UIADD3 UR16, UPT, UPT, UR12, 0x6000, URZ ;  /* 0x000060000c107890 */ /* 0x000fc6000fffe0ff */
[----:B------:R-:W-:Y:S01]  /*1f60*/  ISETP.LT.U32.AND P0, PT, R36, 0x20, P0 ;  /* 0x000000202400780c */ /* 0x000fe20000701070 */
[----:B------:R-:W-:Y:S01]  /*1f70*/  UMOV UR18, UR14 ;  /* 0x0000000e00127c82 */ /* 0x000fe20008000000 */
[----:B------:R-:W-:-:S05]  /*1f80*/  USHF.L.U32 UR5, UR4, 0x1f, URZ ;  /* 0x0000001f04057899 */ /* 0x000fca00080006ff */
[----:B------:R-:W-:Y:S01]  /*1f90*/  VOTEU.ANY UP0, P1 ;  /* 0x0000000000ff7886 */ /* 0x000fe20000800100 */
[----:B------:R3:W-:Y:S01]  /*1fa0*/  @!P3 SYNCS.ARRIVE.TRANS64 RZ, [UR28+0xc000], R2 ;  /* 0x00c00002ffffb9a7 */ /* 0x0007e2000800001c */
[----:B------:R4:W-:Y:S06]  /*1fb0*/  MEMBAR.ALL.CTA ;  /* 0x0000000000007992 */ /* 0x0009ec0000008000 */
[----:B----4-:R-:W4:Y:S01]  /*1fc0*/  FENCE.VIEW.ASYNC.S ;  /* 0x00000000000073c6 */ /* 0x010f220000000000 */
[----:B------:R-:W-:Y:S01]  /*1fd0*/  @UP0 UIADD3 UR13, UPT, UPT, UR28, 0xc000, URZ ;  /* 0x0000c0001c0d0890 */ /* 0x000fe2000fffe0ff */
[----:B----4-:R-:W-:Y:S01]  /*1fe0*/  VOTEU.ANY UP0, P1 ;  /* 0x0000000000ff7886 */ /* 0x010fe20000800100 */
[----:B------:R-:W-:Y:S01]  /*1ff0*/  VOTEU.ANY UP1, P0 ;  /* 0x0000000000ff7886 */ /* 0x000fe20000020100 */
[----:B---3--:R-:W-:-:S04]  /*2000*/  IMAD.U32 R2, RZ, RZ, UR5 ;  /* 0x00000005ff027e24 */ /* 0x008fc8000f8e00ff */
[----:B------:R-:W-:Y:S01]  /*2010*/  @UP1 UIADD3 UR17, UPT, UPT, UR28, 0xc000, URZ ;  /* 0x0000c0001c111890 */ /* 0x000fe2000fffe0ff */
[----:B------:R-:W-:Y:S01]  /*2020*/  VOTEU.ANY UP1, P0 ;  /* 0x0000000000ff7886 */ /* 0x000fe20000020100 */
[----:B------:R-:W-:Y:S06]  /*2030*/  BAR.SYNC.DEFER_BLOCKING 0x0 ;  /* 0x0000000000007b1d */ /* 0x000fec0000010000 */
[----:B------:R3:W-:Y:S01]  /*2040*/  @UP0 UTMALDG.2D [UR12], [UR24] ;  /* 0x0000000c180005b4 */ /* 0x0007e20008008000 */
[----:B------:R-:W-:Y:S01]  /*2050*/  UISETP.NE.U32.AND UP0, UPT, UR22, URZ, UPT ;  /* 0x000000ff1600728c */ /* 0x000fe2000bf05070 */
[----:B------:R-:W-:Y:S06]  /*2060*/  BAR.SYNC.DEFER_BLOCKING 0x0 ;  /* 0x0000000000007b1d */ /* 0x000fec0000010000 */
[----:B------:R3:W-:Y:S02]  /*2070*/  @UP1 UTMALDG.2D [UR16], [UR26] ;  /* 0x000000101a0015b4 */ /* 0x0007e40008008000 */
[----:B------:R-:W-:Y:S06]  /*2080*/  BAR.SYNC.DEFER_BLOCKING 0x0 ;  /* 0x0000000000007b1d */ /* 0x000fec0000010000 */
[----:B------:R-:W4:Y:S02]  /*2090*/  SYNCS.PHASECHK.TRANS64.TRYWAIT P0, [UR28+0xc000], R2 ;  /* 0x00c00002ff0075a7 */ /* 0x000f24000800111c */
[----:B---34-:R-:W-:Y:S05]  /*20a0*/  @!P0 BRA `(.L_x_61) ;  /* 0x0000000800ac8947 */ /* 0x018fea0003800000 */
.L_x_76:
        /* <DEDUP_REMOVED lines=11> */
[----:B------:R-:W-:Y:S02]  /*2160*/  UIADD3 UR6, UP0, UPT, UR16, 0x2, URZ ;  /* 0x0000000210067890 */ /* 0x000fe4000ff1e0ff */
[----:B------:R-:W-:Y:S02]  /*2170*/  UIADD3 UR32, UP1, UPT, UR30, 0x2, URZ ;  /* 0x000000021e207890 */ /* 0x000fe4000ff3e0ff */
[----:B------:R-:W-:Y:S02]  /*2180*/  UIADD3 UR34, UP2, UPT, UR16, 0x4, URZ ;  /* 0x0000000410227890 */ /* 0x000fe4000ff5e0ff */
[----:B------:R-:W-:Y:S02]  /*2190*/  UIADD3 UR36, UP3, UPT, UR30, 0x4, URZ ;  /* 0x000000041e247890 */ /* 0x000fe4000ff7e0ff */
[----:B------:R-:W-:-:S02]  /*21a0*/  UIADD3.X UR7, UPT, UPT, UR17, URZ, URZ, UP0, !UPT ;  /* 0x000000ff11077290 */ /* 0x000fc400087fe4ff */
[----:B------:R-:W-:Y:S02]  /*21b0*/  UIADD3.X UR33, UPT, UPT, UR31, URZ, URZ, UP1, !UPT ;  /* 0x000000ff1f217290 */ /* 0x000fe40008ffe4ff */
[----:B------:R-:W-:Y:S02]  /*21c0*/  UIADD3.X UR35, UPT, UPT, UR17, URZ, URZ, UP2, !UPT ;  /* 0x000000ff11237290 */ /* 0x000fe400097fe4ff */
[----:B------:R-:W-:Y:S01]  /*21d0*/  UIADD3.X UR37, UPT, UPT, UR31, URZ, URZ, UP3, !UPT ;  /* 0x000000ff1f257290 */ /* 0x000fe20009ffe4ff */
        /* <DEDUP_REMOVED lines=8> */
[----:B------:R3:W-:Y:S01]  /*2260*/  UTCHMMA gdesc[UR10], gdesc[UR12], tmem[UR23], tmem[UR38], idesc[UR39], UPT ;  /* 0x00ff260c0a0075ea */ /* 0x0007e2000b800017 */
[----:B------:R-:W-:Y:S01]  /*2270*/  UMOV UR44, 0x0 ;  /* 0x00000000002c7882 */ /* 0x000fe20000000000 */
[----:B------:R-:W-:Y:S01]  /*2280*/  UMOV UR45, 0x4100010 ;  /* 0x04100010002d7882 */ /* 0x000fe20000000000 */
[----:B------:R3:W-:Y:S01]  /*2290*/  UTCHMMA gdesc[UR16], gdesc[UR30], tmem[UR23], tmem[UR40], idesc[UR41], UPT ;  /* 0x00ff281e100075ea */ /* 0x0007e2000b800017 */
[----:B------:R3:W-:Y:S01]  /*22a0*/  UTCHMMA gdesc[UR6], gdesc[UR32], tmem[UR23], tmem[UR42], idesc[UR43], UPT ;  /* 0x00ff2a20060075ea */ /* 0x0007e2000b800017 */
[----:B------:R3:W-:Y:S01]  /*22b0*/  UTCHMMA gdesc[UR34], gdesc[UR36], tmem[UR23], tmem[UR44], idesc[UR45], UPT ;  /* 0x00ff2c24220075ea */ /* 0x0007e2000b800017 */
[----:B------:R-:W-:Y:S01]  /*22c0*/  NOP ;  /* 0x0000000000007918 */ /* 0x000fe20000000000 */
.L_x_62:
[----:B------:R-:W-:Y:S01]  /*22d0*/  ELECT P0, URZ, PT ;  /* 0x0000000000ff782f */ /* 0x000fe20003800000 */
[----:B---3--:R-:W-:-:S03]  /*22e0*/  UIADD3 UR6, UPT, UPT, UR28, 0xc020, URZ ;  /* 0x0000c0201c067890 */ /* 0x008fc6000fffe0ff */
[----:B------:R-:W-:Y:S01]  /*22f0*/  ISETP.LT.U32.AND P0, PT, R36, 0x20, P0 ;  /* 0x000000202400780c */ /* 0x000fe20000701070 */
[----:B------:R-:W-:-:S12]  /*2300*/  UMOV UR7, URZ ;  /* 0x000000ff00077c82 */ /* 0x000fd80008000000 */
[----:B------:R-:W-:Y:S01]  /*2310*/  VOTEU.ANY UP0, P0 ;  /* 0x0000000000ff7886 */ /* 0x000fe20000000100 */
[----:B------:R-:W-:-:S04]  /*2320*/  VOTEU.ANY UP1, P0 ;  /* 0x0000000000ff7886 */ /* 0x000fc80000020100 */
[----:B------:R-:W-:Y:S02]  /*2330*/  @UP0 UMOV UR6, UR6 ;  /* 0x0000000600060c82 */ /* 0x000fe40008000000 */
[----:B------:R3:W-:Y:S01]  /*2340*/  @UP1 UTCBAR [UR6], URZ ;  /* 0x000000ff060013e9 */ /* 0x0007e200080000ff */
[----:B------:R-:W-:Y:S06]  /*2350*/  BAR.SYNC.DEFER_BLOCKING 0x0 ;  /* 0x0000000000007b1d */ /* 0x000fec0000010000 */
[----:B------:R-:W4:Y:S02]  /*2360*/  SYNCS.PHASECHK.TRANS64.TRYWAIT P0, [UR28+0xc020], R2 ;  /* 0x00c02002ff0075a7 */ /* 0x000f24000800111c */
[----:B---34-:R-:W-:Y:S05]  /*2370*/  @!P0 BRA `(.L_x_63) ;  /* 0x0000000800048947 */ /* 0x018fea0003800000 */
.L_x_77:
[----:B------:R-:W-:Y:S02]  /*2380*/  UIADD3 UR9, UPT, UPT, UR9, 0x1, URZ ;  /* 0x0000000109097890 */ /* 0x000fe4000fffe0ff */
[----:B------:R-:W-:Y:S02]  /*2390*/  UIADD3 UR14, UPT, UPT, UR14, 0x40, URZ ;  /* 0x000000400e0e7890 */ /* 0x000fe4000fffe0ff */
[----:B------:R-:W-:-:S04]  /*23a0*/  UISETP.NE.U32.AND UP0, UPT, UR9, 0x3, UPT ;  /* 0x000000030900788c */ /* 0x000fc8000bf05070 */
[----:B------:R-:W-:Y:S02]  /*23b0*/  USEL UR5, URZ, 0x1, UP0 ;  /* 0x00000001ff057887 */ /* 0x000fe40008000000 */
[----:B------:R-:W-:Y:S02]  /*23c0*/  USEL UR9, UR9, URZ, UP0 ;  /* 0x000000ff09097287 */ /* 0x000fe40008000000 */
[----:B--2---:R-:W-:Y:S02]  /*23d0*/  UISETP.GE.AND UP0, UPT, UR14, UR29, UPT ;  /* 0x0000001d0e00728c */ /* 0x004fe4000bf06270 */
[----:B------:R-:W-:-:S07]  /*23e0*/  ULOP3.LUT UR4, UR4, UR5, URZ, 0x3c, !UPT ;  /* 0x0000000504047292 */ /* 0x000fce000f8e3cff */
[----:B------:R-:W-:Y:S05]  /*23f0*/  BRA.U !UP0, `(.L_x_64) ;  /* 0xfffffff908b87547 */ /* 0x000fea000b83ffff */
.L_x_57:
[----:B---34-:R-:W-:Y:S01]  /*2400*/  BAR.SYNC.DEFER_BLOCKING 0x0 ;  /* 0x0000000000007b1d */ /* 0x018fe20000010000 */
[----:B------:R-:W-:-:S05]  /*2410*/  IMAD.SHL.U32 R2, R0, 0x40, RZ ;  /* 0x0000004000027824 */ /* 0x000fca00078e00ff */
[----:B------:R-:W-:Y:S04]  /*2420*/  BSSY.RECONVERGENT B5, `(.L_x_65) ;  /* 0x0000004000057945 */ /* 0x000fe80003800200 */
[----:B------:R-:W-:Y:S05]  /*2430*/  @P3 BRA `(.L_x_66) ;  /* 0x0000000000083947 */ /* 0x000fea0003800000 */
[----:B------:R-:W2:Y:S02]  /*2440*/  SYNCS.CCTL.IV [UR8+0xc000] ;  /* 0x00c00000ff0079b1 */ /* 0x000ea40008000008 */
[----:B--2---:R-:W2:Y:S02]  /*2450*/  SYNCS.CCTL.IV [UR8+0xc020] ;  /* 0x00c02000ff0079b1 */ /* 0x004ea40008000008 */
.L_x_66:
[----:B------:R-:W-:Y:S05]  /*2460*/  BSYNC.RECONVERGENT B5 ;  /* 0x0000000000057941 */ /* 0x000fea0003800200 */
.L_x_65:
[----:B--2---:R-:W-:Y:S06]  /*2470*/  BAR.SYNC.DEFER_BLOCKING 0x0 ;  /* 0x0000000000007b1d */ /* 0x004fec0000010000 */
[----:B------:R-:W-:Y:S04]  /*2480*/  BSSY.RECONVERGENT B5, `(.L_x_67) ;  /* 0x0000004000057945 */ /* 0x000fe80003800200 */
[----:B------:R-:W-:Y:S05]  /*2490*/  @P3 BRA `(.L_x_68) ;  /* 0x0000000000083947 */ /* 0x000fea0003800000 */
[----:B------:R-:W2:Y:S02]  /*24a0*/  SYNCS.CCTL.IV [UR8+0xc008] ;  /* 0x00c00800ff0079b1 */ /* 0x000ea40008000008 */
[----:B--2---:R-:W2:Y:S02]  /*24b0*/  SYNCS.CCTL.IV [UR8+0xc028] ;  /* 0x00c02800ff0079b1 */ /* 0x004ea40008000008 */
.L_x_68:
[----:B------:R-:W-:Y:S05]  /*24c0*/  BSYNC.RECONVERGENT B5 ;  /* 0x0000000000057941 */ /* 0x000fea0003800200 */
.L_x_67:
[----:B--2---:R-:W-:Y:S06]  /*24d0*/  BAR.SYNC.DEFER_BLOCKING 0x0 ;  /* 0x0000000000007b1d */ /* 0x004fec0000010000 */
[----:B------:R-:W-:Y:S04]  /*24e0*/  BSSY.RECONVERGENT B5, `(.L_x_69) ;  /* 0x0000004000057945 */ /* 0x000fe80003800200 */
[----:B------:R-:W-:Y:S05]  /*24f0*/  @P3 BRA `(.L_x_70) ;  /* 0x0000000000083947 */ /* 0x000fea0003800000 */
[----:B------:R-:W2:Y:S02]  /*2500*/  SYNCS.CCTL.IV [UR8+0xc010] ;  /* 0x00c01000ff0079b1 */ /* 0x000ea40008000008 */
[----:B--2---:R-:W2:Y:S02]  /*2510*/  SYNCS.CCTL.IV [UR8+0xc030] ;  /* 0x00c03000ff0079b1 */ /* 0x004ea40008000008 */
.L_x_70:
[----:B------:R-:W-:Y:S05]  /*2520*/  BSYNC.RECONVERGENT B5 ;  /* 0x0000000000057941 */ /* 0x000fea0003800200 */
.L_x_69:
[----:B------:R-:W-:Y:S01]  /*2530*/  USHF.L.U32 UR22, UR22, 0x15, URZ ;  /* 0x0000001516167899 */ /* 0x000fe200080006ff */
[----:B------:R-:W-:Y:S01]  /*2540*/  IMAD.SHL.U32 R3, R0, 0x10, RZ ;  /* 0x0000001000037824 */ /* 0x000fe200078e00ff */
[----:B------:R-:W-:Y:S01]  /*2550*/  LOP3.LUT R2, R2, 0x1800, RZ, 0xc0, !PT ;  /* 0x0000180002027812 */ /* 0x000fe200078ec0ff */
[C---:B------:R-:W-:Y:S01]  /*2560*/  IMAD.SHL.U32 R4, R0.reuse, 0x4, RZ ;  /* 0x0000000400047824 */ /* 0x040fe200078e00ff */
[----:B------:R-:W-:Y:S01]  /*2570*/  ULOP3.LUT UR22, UR22, 0x600000, URZ, 0xc0, !UPT ;  /* 0x0060000016167892 */ /* 0x000fe2000f8ec0ff */
[----:B------:R-:W-:Y:S01]  /*2580*/  IMAD.SHL.U32 R0, R0, 0x80, RZ ;  /* 0x0000008000007824 */ /* 0x000fe200078e00ff */
[----:B------:R-:W-:Y:S02]  /*2590*/  LOP3.LUT R3, R2, 0x70, R3, 0xf8, !PT ;  /* 0x0000007002037812 */ /* 0x000fe400078ef803 */
[----:B------:R-:W-:Y:S01]  /*25a0*/  ELECT P0, URZ, PT ;  /* 0x0000000000ff782f */ /* 0x000fe20003800000 */
[----:B------:R-:W-:Y:S01]  /*25b0*/  UIADD3 UR22, UPT, UPT, UR23, UR22, URZ ;  /* 0x0000001617167290 */ /* 0x000fe2000fffe0ff */
[----:B------:R-:W-:Y:S01]  /*25c0*/  LOP3.LUT R3, R3, 0x40, R4, 0x78, !PT ;  /* 0x0000004003037812 */ /* 0x000fe200078e7804 */
[----:B------:R-:W-:Y:S01]  /*25d0*/  UMOV UR9, UR19 ;  /* 0x0000001300097c82 */ /* 0x000fe20008000000 */
[----:B------:R-:W-:Y:S01]  /*25e0*/  ISETP.LT.U32.AND P0, PT, R36, 0x20, P0 ;  /* 0x000000202400780c */ /* 0x000fe20000701070 */
[----:B------:R-:W-:Y:S01]  /*25f0*/  UMOV UR10, UR15 ;  /* 0x0000000f000a7c82 */ /* 0x000fe20008000000 */
[----:B------:R-:W-:-:S04]  /*2600*/  LOP3.LUT R0, R3, 0x780, R0, 0xf8, !PT ;  /* 0x0000078003007812 */ /* 0x000fc800078ef800 */
[----:B-----5:R-:W-:Y:S01]  /*2610*/  LDTM.16dp32bit_t0_t15.x32 R4, tmem[UR22] ;  /* 0x00000016000479ee */ /* 0x020fe20008a80000 */
[----:B------:R-:W3:Y:S01]  /*2620*/  LDTM.16dp32bit_t16_t31.x32 R4, tmem[UR22+0x20] ;  /* 0x00002016000479ee */ /* 0x000ee20008aa0000 */
[C---:B------:R-:W-:Y:S01]  /*2630*/  LOP3.LUT R2, R0.reuse, 0x10, RZ, 0x3c, !PT ;  /* 0x0000001000027812 */ /* 0x040fe200078e3cff */
[----:B------:R-:W-:Y:S01]  /*2640*/  NOP ;  /* 0x0000000000007918 */ /* 0x000fe20000000000 */
[----:B------:R-:W-:-:S03]  /*2650*/  LOP3.LUT R3, R0, 0x20, RZ, 0x3c, !PT ;  /* 0x0000002000037812 */ /* 0x000fc600078e3cff */
[----:B---3--:R-:W-:Y:S01]  /*2660*/  VOTEU.ANY UP1, P0 ;  /* 0x0000000000ff7886 */ /* 0x008fe20000020100 */
[----:B------:R-:W-:Y:S01]  /*2670*/  VOTEU.ANY UP0, P0 ;  /* 0x0000000000ff7886 */ /* 0x000fe20000000100 */
[----:B------:R-:W-:Y:S02]  /*2680*/  F2FP.F16.F32.PACK_AB R4, R5, R4 ;  /* 0x000000040504723e */ /* 0x000fe400000000ff */
[----:B------:R-:W-:Y:S02]  /*2690*/  F2FP.F16.F32.PACK_AB R5, R7, R6 ;  /* 0x000000060705723e */ /* 0x000fe400000000ff */
[----:B------:R-:W-:Y:S02]  /*26a0*/  F2FP.F16.F32.PACK_AB R12, R13, R12 ;  /* 0x0000000c0d0c723e */ /* 0x000fe400000000ff */
[----:B------:R-:W-:Y:S02]  /*26b0*/  F2FP.F16.F32.PACK_AB R6, R9, R8 ;  /* 0x000000080906723e */ /* 0x000fe400000000ff */
[----:B------:R-:W-:-:S02]  /*26c0*/  F2FP.F16.F32.PACK_AB R7, R11, R10 ;  /* 0x0000000a0b07723e */ /* 0x000fc400000000ff */
[----:B------:R-:W-:Y:S02]  /*26d0*/  F2FP.F16.F32.PACK_AB R13, R15, R14 ;  /* 0x0000000e0f0d723e */ /* 0x000fe400000000ff */
[----:B------:R-:W-:Y:S01]  /*26e0*/  F2FP.F16.F32.PACK_AB R20, R21, R20 ;  /* 0x000000141514723e */ /* 0x000fe200000000ff */
[----:B--2---:R2:W-:Y:S01]  /*26f0*/  STS.128 [R0+UR8], R4 ;  /* 0x0000000400007988 */ /* 0x0045e20008000c08 */
[----:B------:R-:W-:Y:S02]  /*2700*/  F2FP.F16.F32.PACK_AB R14, R17, R16 ;  /* 0x00000010110e723e */ /* 0x000fe400000000ff */
[----:B------:R-:W-:Y:S02]  /*2710*/  F2FP.F16.F32.PACK_AB R15, R19, R18 ;  /* 0x00000012130f723e */ /* 0x000fe400000000ff */
[----:B------:R-:W-:Y:S02]  /*2720*/  F2FP.F16.F32.PACK_AB R21, R23, R22 ;  /* 0x000000161715723e */ /* 0x000fe400000000ff */
[----:B------:R-:W-:Y:S01]  /*2730*/  F2FP.F16.F32.PACK_AB R28, R29, R28 ;  /* 0x0000001c1d1c723e */ /* 0x000fe200000000ff */
[----:B------:R2:W-:Y:S01]  /*2740*/  STS.128 [R2+UR8], R12 ;  /* 0x0000000c02007988 */ /* 0x0005e20008000c08 */
[----:B------:R-:W-:-:S02]  /*2750*/  F2FP.F16.F32.PACK_AB R22, R25, R24 ;  /* 0x000000181916723e */ /* 0x000fc400000000ff */
[----:B------:R-:W-:Y:S02]  /*2760*/  F2FP.F16.F32.PACK_AB R23, R27, R26 ;  /* 0x0000001a1b17723e */ /* 0x000fe400000000ff */
[----:B------:R-:W-:Y:S02]  /*2770*/  F2FP.F16.F32.PACK_AB R29, R31, R30 ;  /* 0x0000001e1f1d723e */ /* 0x000fe400000000ff */
[----:B------:R-:W-:Y:S01]  /*2780*/  F2FP.F16.F32.PACK_AB R30, R33, R32 ;  /* 0x00000020211e723e */ /* 0x000fe200000000ff */
[----:B------:R2:W-:Y:S01]  /*2790*/  STS.128 [R3+UR8], R20 ;  /* 0x0000001403007988 */ /* 0x0005e20008000c08 */
[----:B------:R-:W-:Y:S02]  /*27a0*/  F2FP.F16.F32.PACK_AB R31, R35, R34 ;  /* 0x00000022231f723e */ /* 0x000fe400000000ff */
[----:B------:R-:W-:-:S05]  /*27b0*/  LOP3.LUT R8, R0, 0x30, RZ, 0x3c, !PT ;  /* 0x0000003000087812 */ /* 0x000fca00078e3cff */
[----:B------:R2:W-:Y:S01]  /*27c0*/  STS.128 [R8+UR8], R28 ;  /* 0x0000001c08007988 */ /* 0x0005e20008000c08 */
[----:B------:R3:W-:Y:S06]  /*27d0*/  MEMBAR.ALL.CTA ;  /* 0x0000000000007992 */ /* 0x0007ec0000008000 */
[----:B---3--:R-:W3:Y:S02]  /*27e0*/  FENCE.VIEW.ASYNC.S ;  /* 0x00000000000073c6 */ /* 0x008ee40000000000 */
[----:B---3--:R-:W-:Y:S06]  /*27f0*/  BAR.SYNC.DEFER_BLOCKING 0x0 ;  /* 0x0000000000007b1d */ /* 0x008fec0000010000 */
[----:B------:R2:W-:Y:S01]  /*2800*/  @UP1 UTMASTG.2D [UR8], [UR20] ;  /* 0x00000008140013b5 */ /* 0x0005e20008008000 */
[----:B------:R0:W-:Y:S01]  /*2810*/  UTMACMDFLUSH ;  /* 0x00000000000079b7 */ /* 0x0001e20000000000 */
[----:B------:R-:W-:-:S04]  /*2820*/  DEPBAR.LE SB0, 0x0 ;  /* 0x000080000000791a */ /* 0x000fc80000000000 */
[----:B------:R-:W-:Y:S08]  /*2830*/  BAR.SYNC.DEFER_BLOCKING 0x0 ;  /* 0x0000000000007b1d */ /* 0x000ff00000010000 */
[----:B------:R-:W-:Y:S06]  /*2840*/  BAR.SYNC.DEFER_BLOCKING 0x0 ;  /* 0x0000000000007b1d */ /* 0x000fec0000010000 */
[----:B--2---:R-:W-:Y:S05]  /*2850*/  @P2 BRA `(.L_x_71) ;  /* 0x0000000000a02947 */ /* 0x004fea0003800000 */
[----:B------:R-:W2:Y:S01]  /*2860*/  S2UR UR5, SR_CgaCtaId ;  /* 0x00000000000579c3 */ /* 0x000ea20000008800 */
[----:B------:R-:W-:Y:S01]  /*2870*/  NOP ;  /* 0x0000000000007918 */ /* 0x000fe20000000000 */
[----:B------:R-:W-:Y:S01]  /*2880*/  UMOV UR4, 0x50 ;  /* 0x0000005000047882 */ /* 0x000fe20000000000 */
[----:B------:R-:W-:Y:S02]  /*2890*/  IMAD.U32 R0, RZ, RZ, UR23 ;  /* 0x00000017ff007e24 */ /* 0x000fe4000f8e00ff */
[----:B------:R-:W-:Y:S02]  /*28a0*/  IMAD.MOV.U32 R3, RZ, RZ, 0x3 ;  /* 0x00000003ff037424 */ /* 0x000fe400078e00ff */
[----:B------:R-:W-:Y:S01]  /*28b0*/  IMAD.MOV.U32 R7, RZ, RZ, 0x1 ;  /* 0x00000001ff077424 */ /* 0x000fe200078e00ff */
[----:B------:R-:W-:-:S04]  /*28c0*/  LOP3.LUT R0, R0, 0xffff, RZ, 0xc0, !PT ;  /* 0x0000ffff00007812 */ /* 0x000fc800078ec0ff */
[----:B------:R-:W-:-:S05]  /*28d0*/  SHF.R.U32.HI R0, RZ, 0x5, R0 ;  /* 0x00000005ff007819 */ /* 0x000fca0000011600 */
[----:B------:R-:W-:Y:S01]  /*28e0*/  VIADD R2, R0, 0x10 ;  /* 0x0000001000027836 */ /* 0x000fe20000000000 */
[----:B------:R-:W-:Y:S01]  /*28f0*/  SHF.L.U32 R0, R3, R0, RZ ;  /* 0x0000000003007219 */ /* 0x000fe200000006ff */
[----:B--2---:R-:W-:-:S03]  /*2900*/  ULEA UR6, UR5, UR4, 0x18 ;  /* 0x0000000405067291 */ /* 0x004fc6000f8ec0ff */
[----:B------:R-:W-:-:S04]  /*2910*/  SHF.L.U32 R3, R7, R2, RZ ;  /* 0x0000000207037219 */ /* 0x000fc800000006ff */
[----:B------:R-:W-:Y:S02]  /*2920*/  LOP3.LUT R0, R3, R0, RZ, 0xfc, !PT ;  /* 0x0000000003007212 */ /* 0x000fe400078efcff */
[----:B------:R-:W2:Y:S02]  /*2930*/  LDS R5, [UR6] ;  /* 0x00000006ff057984 */ /* 0x000ea40008000800 */
[C---:B------:R-:W-:Y:S02]  /*2940*/  LOP3.LUT R2, R0.reuse, 0xffff, RZ, 0xc0, !PT ;  /* 0x0000ffff00027812 */ /* 0x040fe400078ec0ff */
[----:B--2---:R-:W-:-:S04]  /*2950*/  LOP3.LUT R3, R0, 0xffff, R5, 0x80, !PT ;  /* 0x0000ffff00037812 */ /* 0x004fc800078e8005 */
[----:B------:R-:W-:-:S13]  /*2960*/  ISETP.NE.AND P0, PT, R3, R2, PT ;  /* 0x000000020300720c */ /* 0x000fda0003f05270 */
[----:B------:R-:W-:Y:S05]  /*2970*/  @P0 BRA `(.L_x_72) ;  /* 0x0000000000500947 */ /* 0x000fea0003800000 */
[----:B------:R-:W-:Y:S02]  /*2980*/  SHF.R.U32.HI R5, RZ, 0x10, R5 ;  /* 0x00000010ff057819 */ /* 0x000fe40000011605 */
[----:B------:R-:W-:-:S04]  /*2990*/  SHF.R.U32.HI R2, RZ, 0x10, R0 ;  /* 0x00000010ff027819 */ /* 0x000fc80000011600 */
[----:B------:R-:W-:-:S04]  /*29a0*/  LOP3.LUT R5, R5, R2, RZ, 0xc0, !PT ;  /* 0x0000000205057212 */ /* 0x000fc800078ec0ff */
[----:B------:R-:W-:-:S13]  /*29b0*/  ISETP.NE.AND P0, PT, R5, R2, PT ;  /* 0x000000020500720c */ /* 0x000fda0003f05270 */
[----:B------:R-:W-:Y:S05]  /*29c0*/  @P0 BRA `(.L_x_73) ;  /* 0x0000000000300947 */ /* 0x000fea0003800000 */
[----:B------:R-:W-:Y:S01]  /*29d0*/  R2UR UR4, R0 ;  /* 0x00000000000472ca */ /* 0x000fe200000e0000 */
[----:B------:R-:W-:Y:S01]  /*29e0*/  VOTEU.ANY UR5, UPT, PT ;  /* 0x0000000000057886 */ /* 0x000fe200038e0100 */
[----:B------:R-:W2:Y:S01]  /*29f0*/  S2R R0, SR_LANEID ;  /* 0x0000000000007919 */ /* 0x000ea20000000000 */
[----:B------:R-:W-:-:S10]  /*2a00*/  UFLO.U32 UR5, UR5 ;  /* 0x00000005000572bd */ /* 0x000fd400080e0000 */
[----:B------:R-:W-:-:S06]  /*2a10*/  ULOP3.LUT UR4, URZ, UR4, URZ, 0x33, !UPT ;  /* 0x00000004ff047292 */ /* 0x000fcc000f8e33ff */
[----:B------:R-:W-:-:S04]  /*2a20*/  IMAD.U32 R2, RZ, RZ, UR4 ;  /* 0x00000004ff027e24 */ /* 0x000fc8000f8e00ff */
[----:B------:R-:W3:Y:S02]  /*2a30*/  REDUX UR7, R2 ;  /* 0x00000000020773c4 */ /* 0x000ee40000000000 */
[----:B------:R4:W-:Y:S01]  /*2a40*/  UTCATOMSWS.AND URZ, UR4 ;  /* 0x0000000400ff79e3 */ /* 0x0009e20008000000 */
[----:B--2---:R-:W-:Y:S01]  /*2a50*/  ISETP.EQ.U32.AND P0, PT, R0, UR5, PT ;  /* 0x0000000500007c0c */ /* 0x004fe2000bf02070 */
[----:B---3--:R-:W-:-:S12]  /*2a60*/  IMAD.U32 R0, RZ, RZ, UR7 ;  /* 0x00000007ff007e24 */ /* 0x008fd8000f8e00ff */
[----:B------:R4:W-:Y:S01]  /*2a70*/  @P0 ATOMS.AND RZ, [UR6], R0 ;  /* 0x00000000ffff098c */ /* 0x0009e2000a800006 */
[----:B------:R-:W-:Y:S05]  /*2a80*/  BRA `(.L_x_71) ;  /* 0x0000000000147947 */ /* 0x000fea0003800000 */
.L_x_73:
[----:B------:R-:W-:-:S07]  /*2a90*/  MOV R2, 0x2ab0 ;  /* 0x00002ab000027802 */ /* 0x000fce0000000f00 */
[----:B-1----:R-:W-:Y:S05]  /*2aa0*/  CALL.REL.NOINC `($__internal_0_$__cuda_sm10x_tcgen05_guardrail_trap_col_being_dealloced_not_returned_by_alloc) ;  /* 0x0000000000447944 */ /* 0x002fea0003c00000 */
[----:B------:R-:W-:Y:S05]  /*2ab0*/  BRA `(.L_x_71) ;  /* 0x0000000000087947 */ /* 0x000fea0003800000 */
.L_x_72:
[----:B------:R-:W-:-:S07]  /*2ac0*/  MOV R2, 0x2ae0 ;  /* 0x00002ae000027802 */ /* 0x000fce0000000f00 */
[----:B-1----:R-:W-:Y:S05]  /*2ad0*/  CALL.REL.NOINC `($__internal_2_$__cuda_sm10x_tcgen05_guardrail_trap_unallocated_columns_being_dealloced) ;  /* 0x0000000000507944 */ /* 0x002fea0003c00000 */
.L_x_71:
[----:B------:R-:W-:Y:S01]  /*2ae0*/  NOP ;  /* 0x0000000000007918 */ /* 0x000fe20000000000 */
[----:B----4-:R-:W-:Y:S05]  /*2af0*/  EXIT ;  /* 0x000000000000794d */ /* 0x010fea0003800000 */
.L_x_58:
[----:B------:R-:W2:Y:S02]  /*2b00*/  SYNCS.PHASECHK.TRANS64.TRYWAIT P0, [UR8+0xc000], RZ ;  /* 0x00c000ffff0075a7 */ /* 0x000ea40008001108 */
[----:B--2---:R-:W-:Y:S05]  /*2b10*/  @!P0 BRA `(.L_x_58) ;  /* 0xfffffffc00f88947 */ /* 0x004fea000383ffff */
[----:B------:R-:W-:Y:S05]  /*2b20*/  BRA `(.L_x_74) ;  /* 0xfffffff000307947 */ /* 0x000fea000383ffff */
.L_x_60:
[----:B------:R-:W2:Y:S02]  /*2b30*/  SYNCS.PHASECHK.TRANS64.TRYWAIT P1, [UR8+0xc020], RZ ;  /* 0x00c020ffff0075a7 */ /* 0x000ea40008021108 */
[----:B--2---:R-:W-:Y:S05]  /*2b40*/  @!P1 BRA `(.L_x_60) ;  /* 0xfffffffc00f89947 */ /* 0x004fea000383ffff */
[----:B------:R-:W-:Y:S05]  /*2b50*/  BRA `(.L_x_75) ;  /* 0xfffffff000cc7947 */ /* 0x000fea000383ffff */
.L_x_61:
[----:B------:R-:W3:Y:S02]  /*2b60*/  SYNCS.PHASECHK.TRANS64.TRYWAIT P0, [UR28+0xc000], R2 ;  /* 0x00c00002ff0075a7 */ /* 0x000ee4000800111c */
[----:B---3--:R-:W-:Y:S05]  /*2b70*/  @!P0 BRA `(.L_x_61) ;  /* 0xfffffffc00f88947 */ /* 0x008fea000383ffff */
[----:B------:R-:W-:Y:S05]  /*2b80*/  BRA `(.L_x_76) ;  /* 0xfffffff400487947 */ /* 0x000fea000383ffff */
.L_x_63:
[----:B------:R-:W3:Y:S02]  /*2b90*/  SYNCS.PHASECHK.TRANS64.TRYWAIT P0, [UR28+0xc020], R2 ;  /* 0x00c02002ff0075a7 */ /* 0x000ee4000800111c */
[----:B---3--:R-:W-:Y:S05]  /*2ba0*/  @!P0 BRA `(.L_x_63) ;  /* 0xfffffffc00f88947 */ /* 0x008fea000383ffff */
[----:B------:R-:W-:Y:S05]  /*2bb0*/  BRA `(.L_x_77) ;  /* 0xfffffff400f07947 */ /* 0x000fea000383ffff */
        .weak           $__internal_0_$__cuda_sm10x_tcgen05_guardrail_trap_col_being_dealloced_not_returned_by_alloc
        .type           $__internal_0_$__cuda_sm10x_tcgen05_guardrail_trap_col_being_dealloced_not_returned_by_alloc,@function
        .size           $__internal_0_$__cuda_sm10x_tcgen05_guardrail_trap_col_being_dealloced_not_returned_by_alloc,($__internal_1_$__cuda_sm10x_tcgen05_guardrail_trap_phase_invalid_during_alloc - $__internal_0_$__cuda_sm10x_tcgen05_guardrail_trap_col_being_dealloced_not_returned_by_alloc)
$__internal_0_$__cuda_sm10x_tcgen05_guardrail_trap_col_being_dealloced_not_returned_by_alloc:
[----:B------:R-:W-:Y:S05]  /*2bc0*/  BPT.TRAP 0x1 ;  /* 0x000000040000795c */ /* 0x000fea0000300000 */
[----:B------:R-:W-:-:S04]  /*2bd0*/  IMAD.MOV.U32 R3, RZ, RZ, 0x0 ;  /* 0x00000000ff037424 */ /* 0x000fc800078e00ff */
[----:B------:R-:W-:Y:S05]  /*2be0*/  RET.REL.NODEC R2 `(gluon_tcgen05) ;  /* 0xffffffd402047950 */ /* 0x000fea0003c3ffff */
        .weak           $__internal_1_$__cuda_sm10x_tcgen05_guardrail_trap_phase_invalid_during_alloc
        .type           $__internal_1_$__cuda_sm10x_tcgen05_guardrail_trap_phase_invalid_during_alloc,@function
        .size           $__internal_1_$__cuda_sm10x_tcgen05_guardrail_trap_phase_invalid_during_alloc,($__internal_2_$__cuda_sm10x_tcgen05_guardrail_trap_unallocated_columns_being_dealloced - $__internal_1_$__cuda_sm10x_tcgen05_guardrail_trap_phase_invalid_during_alloc)
$__internal_1_$__cuda_sm10x_tcgen05_guardrail_trap_phase_invalid_during_alloc:
[----:B------:R-:W-:Y:S05]  /*2bf0*/  BPT.TRAP 0x1 ;  /* 0x000000040000795c */ /* 0x000fea0000300000 */
[----:B------:R-:W-:-:S04]  /*2c00*/  IMAD.MOV.U32 R3, RZ, RZ, 0x0 ;  /* 0x00000000ff037424 */ /* 0x000fc800078e00ff */
[----:B------:R-:W-:Y:S05]  /*2c10*/  RET.REL.NODEC R2 `(gluon_tcgen05) ;  /* 0xffffffd002f87950 */ /* 0x000fea0003c3ffff */
        .weak           $__internal_2_$__cuda_sm10x_tcgen05_guardrail_trap_unallocated_columns_being_dealloced
        .type           $__internal_2_$__cuda_sm10x_tcgen05_guardrail_trap_unallocated_columns_being_dealloced,@function
        .size           $__internal_2_$__cuda_sm10x_tcgen05_guardrail_trap_unallocated_columns_being_dealloced,(.L_x_81 - $__internal_2_$__cuda_sm10x_tcgen05_guardrail_trap_unallocated_columns_being_dealloced)
$__internal_2_$__cuda_sm10x_tcgen05_guardrail_trap_unallocated_columns_being_dealloced:
[----:B------:R-:W-:Y:S05]  /*2c20*/  BPT.TRAP 0x1 ;  /* 0x000000040000795c */ /* 0x000fea0000300000 */
[----:B------:R-:W-:-:S04]  /*2c30*/  IMAD.MOV.U32 R3, RZ, RZ, 0x0 ;  /* 0x00000000ff037424 */ /* 0x000fc800078e00ff */
[----:B------:R-:W-:Y:S05]  /*2c40*/  RET.REL.NODEC R2 `(gluon_tcgen05) ;  /* 0xffffffd002ec7950 */ /* 0x000fea0003c3ffff */
.L_x_78:
[----:B------:R-:W-:-:S00]  /*2c50*/  BRA `(.L_x_78) ;  /* 0xfffffffc00fc7947 */ /* 0x000fc0000383ffff */
[----:B------:R-:W-:-:S00]  /*2c60*/  NOP ;  /* 0x0000000000007918 */ /* 0x000fc00000000000 */
        /* <DEDUP_REMOVED lines=9> */
.L_x_81:


//--------------------- .nv.shared.gluon_tcgen05  --------------------------
	.section	.nv.shared.gluon_tcgen05,"aw",@nobits
	.sectionflags	@""
	.align	16
	.zero		1024


//--------------------- .nv.shared.reserved.0     --------------------------
	.section	.nv.shared.reserved.0,"aw",@nobits
	.align	8
	.weak		__nv_reservedSMEM_offset_0_alias
	.size		__nv_reservedSMEM_offset_0_alias, 0, 64
	.other		__nv_reservedSMEM_offset_0_alias,@"STO_CUDA_RESERVED_SHARED STV_DEFAULT"
__nv_reservedSMEM_offset_0_alias:
	.zero		0
.nv.shared.reserved.0:
	.zero		64
	.weak		__nv_reservedSMEM_allocation_phase
	.type		__nv_reservedSMEM_allocation_phase,@object
	.size		__nv_reservedSMEM_allocation_phase,(.L_0 - __nv_reservedSMEM_allocation_phase)
__nv_reservedSMEM_allocation_phase:
	.zero		1
.L_0:
	.zero		7
	.weak		__nv_reservedSMEM_devtool_atexit_pc
	.type		__nv_reservedSMEM_devtool_atexit_pc,@object
	.size		__nv_reservedSMEM_devtool_atexit_pc,(__nv_reservedSMEM_allocation_mask - __nv_reservedSMEM_devtool_atexit_pc)
__nv_reservedSMEM_devtool_atexit_pc:
	.zero		8
	.weak		__nv_reservedSMEM_allocation_mask
	.type		__nv_reservedSMEM_allocation_mask,@object
	.size		__nv_reservedSMEM_allocation_mask,(.L_2 - __nv_reservedSMEM_allocation_mask)
__nv_reservedSMEM_allocation_mask:
	.zero		4
.L_2:


//--------------------- .nv.constant0.gluon_tcgen05 --------------------------
	.section	.nv.constant0.gluon_tcgen05,"a",@progbits
	.sectionflags	@""
	.align	4
.nv.constant0.gluon_tcgen05:
	.zero		976


//--------------------- SYMBOLS --------------------------

	.type		.nv.reservedSmem.offset0,@object
	.size		.nv.reservedSmem.offset0,0x4
	.type		.nv.reservedSmem.cap,@object
	.size		.nv.reservedSmem.cap,0x4
